//
// Generated by NVIDIA NVVM Compiler
//
// Compiler Build ID: CL-36424714
// Cuda compilation tools, release 13.0, V13.0.88
// Based on NVVM 20.0.0
//

.version 9.0
.target sm_100
.address_size 64

	// .globl	_Z13conv2d_kernelPfS_S_iii

.visible .entry _Z13conv2d_kernelPfS_S_iii(
	.param .u64 .ptr .align 1 _Z13conv2d_kernelPfS_S_iii_param_0,
	.param .u64 .ptr .align 1 _Z13conv2d_kernelPfS_S_iii_param_1,
	.param .u64 .ptr .align 1 _Z13conv2d_kernelPfS_S_iii_param_2,
	.param .u32 _Z13conv2d_kernelPfS_S_iii_param_3,
	.param .u32 _Z13conv2d_kernelPfS_S_iii_param_4,
	.param .u32 _Z13conv2d_kernelPfS_S_iii_param_5
)
{
	.reg .pred 	%p<13>;
	.reg .b32 	%r<125>;
	.reg .b32 	%f<71>;
	.reg .b64 	%rd<47>;

	ld.param.u64 	%rd4, [_Z13conv2d_kernelPfS_S_iii_param_0];
	ld.param.u64 	%rd5, [_Z13conv2d_kernelPfS_S_iii_param_1];
	ld.param.u64 	%rd3, [_Z13conv2d_kernelPfS_S_iii_param_2];
	ld.param.u32 	%r32, [_Z13conv2d_kernelPfS_S_iii_param_3];
	ld.param.u32 	%r35, [_Z13conv2d_kernelPfS_S_iii_param_4];
	ld.param.u32 	%r34, [_Z13conv2d_kernelPfS_S_iii_param_5];
	cvta.to.global.u64 	%rd1, %rd5;
	cvta.to.global.u64 	%rd2, %rd4;
	mov.u32 	%r36, %ctaid.x;
	shl.b32 	%r37, %r36, 4;
	mov.u32 	%r38, %tid.x;
	add.s32 	%r1, %r37, %r38;
	mov.u32 	%r39, %ctaid.y;
	shl.b32 	%r40, %r39, 4;
	mov.u32 	%r41, %tid.y;
	add.s32 	%r42, %r40, %r41;
	setp.ge.s32 	%p1, %r1, %r32;
	setp.ge.s32 	%p2, %r42, %r35;
	or.pred  	%p3, %p1, %p2;
	@%p3 bra 	$L__BB0_17;
	shr.u32 	%r43, %r34, 31;
	add.s32 	%r44, %r34, %r43;
	shr.s32 	%r3, %r44, 1;
	neg.s32 	%r4, %r3;
	setp.lt.s32 	%p4, %r34, -1;
	mov.f32 	%f69, 0f00000000;
	@%p4 bra 	$L__BB0_16;
	add.s32 	%r5, %r32, -1;
	add.s32 	%r6, %r35, -1;
	abs.s32 	%r7, %r3;
	add.s32 	%r8, %r3, %r7;
	add.s32 	%r45, %r8, 1;
	and.b32  	%r9, %r45, 7;
	and.b32  	%r46, %r45, -8;
	neg.s32 	%r10, %r46;
	mov.f32 	%f69, 0f00000000;
	mov.u32 	%r117, %r4;
$L__BB0_3:
	mov.u32 	%r11, %r117;
	setp.lt.u32 	%p5, %r8, 7;
	add.s32 	%r47, %r11, %r1;
	max.s32 	%r48, %r47, 0;
	min.s32 	%r12, %r48, %r5;
	add.s32 	%r49, %r11, %r3;
	mul.lo.s32 	%r118, %r49, %r34;
	add.s32 	%r14, %r118, %r3;
	mov.u32 	%r123, %r4;
	@%p5 bra 	$L__BB0_7;
	sub.s32 	%r121, 3, %r3;
	sub.s32 	%r119, %r42, %r3;
	mov.u32 	%r120, %r10;
$L__BB0_5:
	.pragma "nounroll";
	max.s32 	%r50, %r119, 0;
	min.s32 	%r51, %r50, %r6;
	mad.lo.s32 	%r52, %r51, %r32, %r12;
	mul.wide.s32 	%rd6, %r52, 4;
	add.s64 	%rd7, %rd2, %rd6;
	ld.global.f32 	%f18, [%rd7];
	mul.wide.s32 	%rd8, %r118, 4;
	add.s64 	%rd9, %rd1, %rd8;
	ld.global.f32 	%f19, [%rd9];
	fma.rn.f32 	%f20, %f18, %f19, %f69;
	add.s32 	%r53, %r119, 1;
	max.s32 	%r54, %r53, 0;
	min.s32 	%r55, %r54, %r6;
	mad.lo.s32 	%r56, %r55, %r32, %r12;
	mul.wide.s32 	%rd10, %r56, 4;
	add.s64 	%rd11, %rd2, %rd10;
	ld.global.f32 	%f21, [%rd11];
	ld.global.f32 	%f22, [%rd9+4];
	fma.rn.f32 	%f23, %f21, %f22, %f20;
	add.s32 	%r57, %r119, 2;
	max.s32 	%r58, %r57, 0;
	min.s32 	%r59, %r58, %r6;
	mad.lo.s32 	%r60, %r59, %r32, %r12;
	mul.wide.s32 	%rd12, %r60, 4;
	add.s64 	%rd13, %rd2, %rd12;
	ld.global.f32 	%f24, [%rd13];
	ld.global.f32 	%f25, [%rd9+8];
	fma.rn.f32 	%f26, %f24, %f25, %f23;
	add.s32 	%r61, %r119, 3;
	max.s32 	%r62, %r61, 0;
	min.s32 	%r63, %r62, %r6;
	mad.lo.s32 	%r64, %r63, %r32, %r12;
	mul.wide.s32 	%rd14, %r64, 4;
	add.s64 	%rd15, %rd2, %rd14;
	ld.global.f32 	%f27, [%rd15];
	ld.global.f32 	%f28, [%rd9+12];
	fma.rn.f32 	%f29, %f27, %f28, %f26;
	add.s32 	%r65, %r119, 4;
	max.s32 	%r66, %r65, 0;
	min.s32 	%r67, %r66, %r6;
	mad.lo.s32 	%r68, %r67, %r32, %r12;
	mul.wide.s32 	%rd16, %r68, 4;
	add.s64 	%rd17, %rd2, %rd16;
	ld.global.f32 	%f30, [%rd17];
	ld.global.f32 	%f31, [%rd9+16];
	fma.rn.f32 	%f32, %f30, %f31, %f29;
	add.s32 	%r69, %r119, 5;
	max.s32 	%r70, %r69, 0;
	min.s32 	%r71, %r70, %r6;
	mad.lo.s32 	%r72, %r71, %r32, %r12;
	mul.wide.s32 	%rd18, %r72, 4;
	add.s64 	%rd19, %rd2, %rd18;
	ld.global.f32 	%f33, [%rd19];
	ld.global.f32 	%f34, [%rd9+20];
	fma.rn.f32 	%f35, %f33, %f34, %f32;
	add.s32 	%r73, %r119, 6;
	max.s32 	%r74, %r73, 0;
	min.s32 	%r75, %r74, %r6;
	mad.lo.s32 	%r76, %r75, %r32, %r12;
	mul.wide.s32 	%rd20, %r76, 4;
	add.s64 	%rd21, %rd2, %rd20;
	ld.global.f32 	%f36, [%rd21];
	ld.global.f32 	%f37, [%rd9+24];
	fma.rn.f32 	%f38, %f36, %f37, %f35;
	add.s32 	%r77, %r119, 7;
	max.s32 	%r78, %r77, 0;
	min.s32 	%r79, %r78, %r6;
	mad.lo.s32 	%r80, %r79, %r32, %r12;
	mul.wide.s32 	%rd22, %r80, 4;
	add.s64 	%rd23, %rd2, %rd22;
	ld.global.f32 	%f39, [%rd23];
	ld.global.f32 	%f40, [%rd9+28];
	fma.rn.f32 	%f69, %f39, %f40, %f38;
	add.s32 	%r121, %r121, 8;
	add.s32 	%r120, %r120, 8;
	add.s32 	%r119, %r119, 8;
	add.s32 	%r118, %r118, 8;
	setp.ne.s32 	%p6, %r120, 0;
	@%p6 bra 	$L__BB0_5;
	add.s32 	%r123, %r121, -3;
$L__BB0_7:
	setp.eq.s32 	%p7, %r9, 0;
	@%p7 bra 	$L__BB0_15;
	add.s32 	%r81, %r9, -1;
	setp.lt.u32 	%p8, %r81, 3;
	@%p8 bra 	$L__BB0_10;
	add.s32 	%r82, %r123, %r42;
	max.s32 	%r83, %r82, 0;
	min.s32 	%r84, %r83, %r6;
	mad.lo.s32 	%r85, %r84, %r32, %r12;
	mul.wide.s32 	%rd24, %r85, 4;
	add.s64 	%rd25, %rd2, %rd24;
	ld.global.f32 	%f42, [%rd25];
	add.s32 	%r86, %r14, %r123;
	mul.wide.s32 	%rd26, %r86, 4;
	add.s64 	%rd27, %rd1, %rd26;
	ld.global.f32 	%f43, [%rd27];
	fma.rn.f32 	%f44, %f42, %f43, %f69;
	add.s32 	%r87, %r82, 1;
	max.s32 	%r88, %r87, 0;
	min.s32 	%r89, %r88, %r6;
	mad.lo.s32 	%r90, %r89, %r32, %r12;
	mul.wide.s32 	%rd28, %r90, 4;
	add.s64 	%rd29, %rd2, %rd28;
	ld.global.f32 	%f45, [%rd29];
	ld.global.f32 	%f46, [%rd27+4];
	fma.rn.f32 	%f47, %f45, %f46, %f44;
	add.s32 	%r91, %r82, 2;
	max.s32 	%r92, %r91, 0;
	min.s32 	%r93, %r92, %r6;
	mad.lo.s32 	%r94, %r93, %r32, %r12;
	mul.wide.s32 	%rd30, %r94, 4;
	add.s64 	%rd31, %rd2, %rd30;
	ld.global.f32 	%f48, [%rd31];
	ld.global.f32 	%f49, [%rd27+8];
	fma.rn.f32 	%f50, %f48, %f49, %f47;
	add.s32 	%r95, %r82, 3;
	max.s32 	%r96, %r95, 0;
	min.s32 	%r97, %r96, %r6;
	mad.lo.s32 	%r98, %r97, %r32, %r12;
	mul.wide.s32 	%rd32, %r98, 4;
	add.s64 	%rd33, %rd2, %rd32;
	ld.global.f32 	%f51, [%rd33];
	ld.global.f32 	%f52, [%rd27+12];
	fma.rn.f32 	%f69, %f51, %f52, %f50;
	add.s32 	%r123, %r123, 4;
$L__BB0_10:
	add.s32 	%r100, %r8, 1;
	and.b32  	%r99, %r100, 3;
	setp.eq.s32 	%p9, %r99, 0;
	@%p9 bra 	$L__BB0_15;
	setp.eq.s32 	%p10, %r99, 1;
	@%p10 bra 	$L__BB0_13;
	add.s32 	%r101, %r123, %r42;
	max.s32 	%r102, %r101, 0;
	min.s32 	%r103, %r102, %r6;
	mad.lo.s32 	%r104, %r103, %r32, %r12;
	mul.wide.s32 	%rd34, %r104, 4;
	add.s64 	%rd35, %rd2, %rd34;
	ld.global.f32 	%f54, [%rd35];
	add.s32 	%r105, %r14, %r123;
	mul.wide.s32 	%rd36, %r105, 4;
	add.s64 	%rd37, %rd1, %rd36;
	ld.global.f32 	%f55, [%rd37];
	fma.rn.f32 	%f56, %f54, %f55, %f69;
	add.s32 	%r106, %r101, 1;
	max.s32 	%r107, %r106, 0;
	min.s32 	%r108, %r107, %r6;
	mad.lo.s32 	%r109, %r108, %r32, %r12;
	mul.wide.s32 	%rd38, %r109, 4;
	add.s64 	%rd39, %rd2, %rd38;
	ld.global.f32 	%f57, [%rd39];
	ld.global.f32 	%f58, [%rd37+4];
	fma.rn.f32 	%f69, %f57, %f58, %f56;
	add.s32 	%r123, %r123, 2;
$L__BB0_13:
	and.b32  	%r110, %r8, 1;
	setp.eq.b32 	%p11, %r110, 1;
	@%p11 bra 	$L__BB0_15;
	add.s32 	%r111, %r123, %r42;
	max.s32 	%r112, %r111, 0;
	min.s32 	%r113, %r112, %r6;
	mad.lo.s32 	%r114, %r113, %r32, %r12;
	mul.wide.s32 	%rd40, %r114, 4;
	add.s64 	%rd41, %rd2, %rd40;
	ld.global.f32 	%f59, [%rd41];
	add.s32 	%r115, %r14, %r123;
	mul.wide.s32 	%rd42, %r115, 4;
	add.s64 	%rd43, %rd1, %rd42;
	ld.global.f32 	%f60, [%rd43];
	fma.rn.f32 	%f69, %f59, %f60, %f69;
$L__BB0_15:
	add.s32 	%r117, %r11, 1;
	setp.ne.s32 	%p12, %r11, %r7;
	@%p12 bra 	$L__BB0_3;
$L__BB0_16:
	mad.lo.s32 	%r116, %r32, %r42, %r1;
	cvta.to.global.u64 	%rd44, %rd3;
	mul.wide.s32 	%rd45, %r116, 4;
	add.s64 	%rd46, %rd44, %rd45;
	st.global.f32 	[%rd46], %f69;
$L__BB0_17:
	ret;

}
	// .globl	_Z18max_pooling_kernelPfS_iii
.visible .entry _Z18max_pooling_kernelPfS_iii(
	.param .u64 .ptr .align 1 _Z18max_pooling_kernelPfS_iii_param_0,
	.param .u64 .ptr .align 1 _Z18max_pooling_kernelPfS_iii_param_1,
	.param .u32 _Z18max_pooling_kernelPfS_iii_param_2,
	.param .u32 _Z18max_pooling_kernelPfS_iii_param_3,
	.param .u32 _Z18max_pooling_kernelPfS_iii_param_4
)
{
	.reg .pred 	%p<14>;
	.reg .b32 	%r<140>;
	.reg .b32 	%f<88>;
	.reg .b64 	%rd<69>;

	ld.param.u64 	%rd3, [_Z18max_pooling_kernelPfS_iii_param_0];
	ld.param.u64 	%rd2, [_Z18max_pooling_kernelPfS_iii_param_1];
	ld.param.u32 	%r29, [_Z18max_pooling_kernelPfS_iii_param_2];
	ld.param.u32 	%r30, [_Z18max_pooling_kernelPfS_iii_param_3];
	ld.param.u32 	%r31, [_Z18max_pooling_kernelPfS_iii_param_4];
	cvta.to.global.u64 	%rd1, %rd3;
	mov.u32 	%r32, %ctaid.x;
	shl.b32 	%r33, %r32, 1;
	mov.u32 	%r34, %tid.x;
	add.s32 	%r1, %r33, %r34;
	mov.u32 	%r35, %ctaid.y;
	shl.b32 	%r36, %r35, 1;
	mov.u32 	%r37, %tid.y;
	add.s32 	%r2, %r36, %r37;
	div.s32 	%r3, %r29, %r31;
	setp.ge.s32 	%p1, %r1, %r3;
	@%p1 bra 	$L__BB1_19;
	div.s32 	%r38, %r30, %r31;
	setp.ge.s32 	%p2, %r2, %r38;
	@%p2 bra 	$L__BB1_19;
	setp.lt.s32 	%p3, %r31, 1;
	mov.f32 	%f86, 0fFF7FFFFF;
	@%p3 bra 	$L__BB1_18;
	mul.lo.s32 	%r4, %r31, %r1;
	add.s32 	%r5, %r29, -1;
	mul.lo.s32 	%r6, %r31, %r2;
	add.s32 	%r7, %r30, -1;
	and.b32  	%r8, %r31, 15;
	add.s32 	%r9, %r8, -1;
	and.b32  	%r10, %r31, 7;
	add.s32 	%r11, %r10, -1;
	and.b32  	%r12, %r31, 2147483632;
	and.b32  	%r13, %r31, 3;
	neg.s32 	%r14, %r12;
	add.s32 	%r15, %r6, 7;
	mov.f32 	%f86, 0fFF7FFFFF;
	mov.b32 	%r134, 0;
$L__BB1_4:
	setp.lt.u32 	%p4, %r31, 16;
	add.s32 	%r41, %r134, %r4;
	min.s32 	%r17, %r41, %r5;
	mov.b32 	%r138, 0;
	@%p4 bra 	$L__BB1_7;
	mov.u32 	%r135, %r15;
	mov.u32 	%r136, %r14;
$L__BB1_6:
	.pragma "nounroll";
	add.s32 	%r42, %r135, -7;
	min.s32 	%r43, %r42, %r7;
	mad.lo.s32 	%r44, %r43, %r29, %r17;
	mul.wide.s32 	%rd4, %r44, 4;
	add.s64 	%rd5, %rd1, %rd4;
	ld.global.f32 	%f20, [%rd5];
	max.f32 	%f21, %f86, %f20;
	add.s32 	%r45, %r135, -6;
	min.s32 	%r46, %r45, %r7;
	mad.lo.s32 	%r47, %r46, %r29, %r17;
	mul.wide.s32 	%rd6, %r47, 4;
	add.s64 	%rd7, %rd1, %rd6;
	ld.global.f32 	%f22, [%rd7];
	max.f32 	%f23, %f21, %f22;
	add.s32 	%r48, %r135, -5;
	min.s32 	%r49, %r48, %r7;
	mad.lo.s32 	%r50, %r49, %r29, %r17;
	mul.wide.s32 	%rd8, %r50, 4;
	add.s64 	%rd9, %rd1, %rd8;
	ld.global.f32 	%f24, [%rd9];
	max.f32 	%f25, %f23, %f24;
	add.s32 	%r51, %r135, -4;
	min.s32 	%r52, %r51, %r7;
	mad.lo.s32 	%r53, %r52, %r29, %r17;
	mul.wide.s32 	%rd10, %r53, 4;
	add.s64 	%rd11, %rd1, %rd10;
	ld.global.f32 	%f26, [%rd11];
	max.f32 	%f27, %f25, %f26;
	add.s32 	%r54, %r135, -3;
	min.s32 	%r55, %r54, %r7;
	mad.lo.s32 	%r56, %r55, %r29, %r17;
	mul.wide.s32 	%rd12, %r56, 4;
	add.s64 	%rd13, %rd1, %rd12;
	ld.global.f32 	%f28, [%rd13];
	max.f32 	%f29, %f27, %f28;
	add.s32 	%r57, %r135, -2;
	min.s32 	%r58, %r57, %r7;
	mad.lo.s32 	%r59, %r58, %r29, %r17;
	mul.wide.s32 	%rd14, %r59, 4;
	add.s64 	%rd15, %rd1, %rd14;
	ld.global.f32 	%f30, [%rd15];
	max.f32 	%f31, %f29, %f30;
	add.s32 	%r60, %r135, -1;
	min.s32 	%r61, %r60, %r7;
	mad.lo.s32 	%r62, %r61, %r29, %r17;
	mul.wide.s32 	%rd16, %r62, 4;
	add.s64 	%rd17, %rd1, %rd16;
	ld.global.f32 	%f32, [%rd17];
	max.f32 	%f33, %f31, %f32;
	add.s32 	%r63, %r135, 8;
	min.s32 	%r64, %r135, %r7;
	mad.lo.s32 	%r65, %r64, %r29, %r17;
	mul.wide.s32 	%rd18, %r65, 4;
	add.s64 	%rd19, %rd1, %rd18;
	ld.global.f32 	%f34, [%rd19];
	max.f32 	%f35, %f33, %f34;
	add.s32 	%r66, %r135, 1;
	min.s32 	%r67, %r66, %r7;
	mad.lo.s32 	%r68, %r67, %r29, %r17;
	mul.wide.s32 	%rd20, %r68, 4;
	add.s64 	%rd21, %rd1, %rd20;
	ld.global.f32 	%f36, [%rd21];
	max.f32 	%f37, %f35, %f36;
	add.s32 	%r69, %r135, 2;
	min.s32 	%r70, %r69, %r7;
	mad.lo.s32 	%r71, %r70, %r29, %r17;
	mul.wide.s32 	%rd22, %r71, 4;
	add.s64 	%rd23, %rd1, %rd22;
	ld.global.f32 	%f38, [%rd23];
	max.f32 	%f39, %f37, %f38;
	add.s32 	%r72, %r135, 3;
	min.s32 	%r73, %r72, %r7;
	mad.lo.s32 	%r74, %r73, %r29, %r17;
	mul.wide.s32 	%rd24, %r74, 4;
	add.s64 	%rd25, %rd1, %rd24;
	ld.global.f32 	%f40, [%rd25];
	max.f32 	%f41, %f39, %f40;
	add.s32 	%r75, %r135, 4;
	min.s32 	%r76, %r75, %r7;
	mad.lo.s32 	%r77, %r76, %r29, %r17;
	mul.wide.s32 	%rd26, %r77, 4;
	add.s64 	%rd27, %rd1, %rd26;
	ld.global.f32 	%f42, [%rd27];
	max.f32 	%f43, %f41, %f42;
	add.s32 	%r78, %r135, 5;
	min.s32 	%r79, %r78, %r7;
	mad.lo.s32 	%r80, %r79, %r29, %r17;
	mul.wide.s32 	%rd28, %r80, 4;
	add.s64 	%rd29, %rd1, %rd28;
	ld.global.f32 	%f44, [%rd29];
	max.f32 	%f45, %f43, %f44;
	add.s32 	%r81, %r135, 6;
	min.s32 	%r82, %r81, %r7;
	mad.lo.s32 	%r83, %r82, %r29, %r17;
	mul.wide.s32 	%rd30, %r83, 4;
	add.s64 	%rd31, %rd1, %rd30;
	ld.global.f32 	%f46, [%rd31];
	max.f32 	%f47, %f45, %f46;
	add.s32 	%r84, %r135, 7;
	min.s32 	%r85, %r84, %r7;
	mad.lo.s32 	%r86, %r85, %r29, %r17;
	mul.wide.s32 	%rd32, %r86, 4;
	add.s64 	%rd33, %rd1, %rd32;
	ld.global.f32 	%f48, [%rd33];
	max.f32 	%f49, %f47, %f48;
	min.s32 	%r87, %r63, %r7;
	mad.lo.s32 	%r88, %r87, %r29, %r17;
	mul.wide.s32 	%rd34, %r88, 4;
	add.s64 	%rd35, %rd1, %rd34;
	ld.global.f32 	%f50, [%rd35];
	max.f32 	%f86, %f49, %f50;
	add.s32 	%r136, %r136, 16;
	add.s32 	%r135, %r135, 16;
	setp.ne.s32 	%p5, %r136, 0;
	mov.u32 	%r138, %r12;
	@%p5 bra 	$L__BB1_6;
$L__BB1_7:
	setp.eq.s32 	%p6, %r8, 0;
	@%p6 bra 	$L__BB1_17;
	setp.lt.u32 	%p7, %r9, 7;
	@%p7 bra 	$L__BB1_10;
	add.s32 	%r89, %r138, %r6;
	min.s32 	%r90, %r89, %r7;
	mad.lo.s32 	%r91, %r90, %r29, %r17;
	mul.wide.s32 	%rd36, %r91, 4;
	add.s64 	%rd37, %rd1, %rd36;
	ld.global.f32 	%f52, [%rd37];
	max.f32 	%f53, %f86, %f52;
	add.s32 	%r92, %r89, 1;
	min.s32 	%r93, %r92, %r7;
	mad.lo.s32 	%r94, %r93, %r29, %r17;
	mul.wide.s32 	%rd38, %r94, 4;
	add.s64 	%rd39, %rd1, %rd38;
	ld.global.f32 	%f54, [%rd39];
	max.f32 	%f55, %f53, %f54;
	add.s32 	%r95, %r89, 2;
	min.s32 	%r96, %r95, %r7;
	mad.lo.s32 	%r97, %r96, %r29, %r17;
	mul.wide.s32 	%rd40, %r97, 4;
	add.s64 	%rd41, %rd1, %rd40;
	ld.global.f32 	%f56, [%rd41];
	max.f32 	%f57, %f55, %f56;
	add.s32 	%r98, %r89, 3;
	min.s32 	%r99, %r98, %r7;
	mad.lo.s32 	%r100, %r99, %r29, %r17;
	mul.wide.s32 	%rd42, %r100, 4;
	add.s64 	%rd43, %rd1, %rd42;
	ld.global.f32 	%f58, [%rd43];
	max.f32 	%f59, %f57, %f58;
	add.s32 	%r101, %r89, 4;
	min.s32 	%r102, %r101, %r7;
	mad.lo.s32 	%r103, %r102, %r29, %r17;
	mul.wide.s32 	%rd44, %r103, 4;
	add.s64 	%rd45, %rd1, %rd44;
	ld.global.f32 	%f60, [%rd45];
	max.f32 	%f61, %f59, %f60;
	add.s32 	%r104, %r89, 5;
	min.s32 	%r105, %r104, %r7;
	mad.lo.s32 	%r106, %r105, %r29, %r17;
	mul.wide.s32 	%rd46, %r106, 4;
	add.s64 	%rd47, %rd1, %rd46;
	ld.global.f32 	%f62, [%rd47];
	max.f32 	%f63, %f61, %f62;
	add.s32 	%r107, %r89, 6;
	min.s32 	%r108, %r107, %r7;
	mad.lo.s32 	%r109, %r108, %r29, %r17;
	mul.wide.s32 	%rd48, %r109, 4;
	add.s64 	%rd49, %rd1, %rd48;
	ld.global.f32 	%f64, [%rd49];
	max.f32 	%f65, %f63, %f64;
	add.s32 	%r110, %r89, 7;
	min.s32 	%r111, %r110, %r7;
	mad.lo.s32 	%r112, %r111, %r29, %r17;
	mul.wide.s32 	%rd50, %r112, 4;
	add.s64 	%rd51, %rd1, %rd50;
	ld.global.f32 	%f66, [%rd51];
	max.f32 	%f86, %f65, %f66;
	add.s32 	%r138, %r138, 8;
$L__BB1_10:
	setp.eq.s32 	%p8, %r10, 0;
	@%p8 bra 	$L__BB1_17;
	setp.lt.u32 	%p9, %r11, 3;
	@%p9 bra 	$L__BB1_13;
	add.s32 	%r113, %r138, %r6;
	min.s32 	%r114, %r113, %r7;
	mad.lo.s32 	%r115, %r114, %r29, %r17;
	mul.wide.s32 	%rd52, %r115, 4;
	add.s64 	%rd53, %rd1, %rd52;
	ld.global.f32 	%f68, [%rd53];
	max.f32 	%f69, %f86, %f68;
	add.s32 	%r116, %r113, 1;
	min.s32 	%r117, %r116, %r7;
	mad.lo.s32 	%r118, %r117, %r29, %r17;
	mul.wide.s32 	%rd54, %r118, 4;
	add.s64 	%rd55, %rd1, %rd54;
	ld.global.f32 	%f70, [%rd55];
	max.f32 	%f71, %f69, %f70;
	add.s32 	%r119, %r113, 2;
	min.s32 	%r120, %r119, %r7;
	mad.lo.s32 	%r121, %r120, %r29, %r17;
	mul.wide.s32 	%rd56, %r121, 4;
	add.s64 	%rd57, %rd1, %rd56;
	ld.global.f32 	%f72, [%rd57];
	max.f32 	%f73, %f71, %f72;
	add.s32 	%r122, %r113, 3;
	min.s32 	%r123, %r122, %r7;
	mad.lo.s32 	%r124, %r123, %r29, %r17;
	mul.wide.s32 	%rd58, %r124, 4;
	add.s64 	%rd59, %rd1, %rd58;
	ld.global.f32 	%f74, [%rd59];
	max.f32 	%f86, %f73, %f74;
	add.s32 	%r138, %r138, 4;
$L__BB1_13:
	setp.eq.s32 	%p10, %r13, 0;
	@%p10 bra 	$L__BB1_17;
	setp.eq.s32 	%p11, %r13, 1;
	add.s32 	%r27, %r138, %r6;
	min.s32 	%r125, %r27, %r7;
	mad.lo.s32 	%r126, %r125, %r29, %r17;
	mul.wide.s32 	%rd60, %r126, 4;
	add.s64 	%rd61, %rd1, %rd60;
	ld.global.f32 	%f75, [%rd61];
	max.f32 	%f86, %f86, %f75;
	@%p11 bra 	$L__BB1_17;
	setp.eq.s32 	%p12, %r13, 2;
	add.s32 	%r127, %r27, 1;
	min.s32 	%r128, %r127, %r7;
	mad.lo.s32 	%r129, %r128, %r29, %r17;
	mul.wide.s32 	%rd62, %r129, 4;
	add.s64 	%rd63, %rd1, %rd62;
	ld.global.f32 	%f76, [%rd63];
	max.f32 	%f86, %f86, %f76;
	@%p12 bra 	$L__BB1_17;
	add.s32 	%r130, %r27, 2;
	min.s32 	%r131, %r130, %r7;
	mad.lo.s32 	%r132, %r131, %r29, %r17;
	mul.wide.s32 	%rd64, %r132, 4;
	add.s64 	%rd65, %rd1, %rd64;
	ld.global.f32 	%f77, [%rd65];
	max.f32 	%f86, %f86, %f77;
$L__BB1_17:
	add.s32 	%r134, %r134, 1;
	setp.ne.s32 	%p13, %r134, %r31;
	@%p13 bra 	$L__BB1_4;
$L__BB1_18:
	mad.lo.s32 	%r133, %r3, %r2, %r1;
	cvta.to.global.u64 	%rd66, %rd2;
	mul.wide.s32 	%rd67, %r133, 4;
	add.s64 	%rd68, %rd66, %rd67;
	st.global.f32 	[%rd68], %f86;
$L__BB1_19:
	ret;

}


// ===== COMPILED SASS (sm_100) =====

	.target	sm_100

	.elftype	@"ET_EXEC"


//--------------------- .note.nv.tkinfo           --------------------------
	.section	.note.nv.tkinfo,"",@"SHT_NOTE"
	.sectionflags	@"SHF_NOTE_NV_TKINFO"
	.tkinfo
        /*0018*/ 	.word	0x00000002
        /*0030*/ 	.string	""
        /*0030*/ 	.string	"ptxas"
        /*0030*/ 	.string	"Cuda compilation tools, release 13.0, V13.0.88"
        /*0030*/ 	.string	"Build cuda_13.0.r13.0/compiler.36424714_0"
        /*0030*/ 	.string	"-arch sm_100 -m 64 "



//--------------------- .note.nv.cuinfo           --------------------------
	.section	.note.nv.cuinfo,"",@"SHT_NOTE"
	.sectionflags	@"SHF_NOTE_NV_CUINFO"
        /*0018*/ 	.short	0x0002
        /*001a*/ 	.short	0x0064
        /*001c*/ 	.short	0x0082
	.zero		2


//--------------------- .nv.info                  --------------------------
	.section	.nv.info,"",@"SHT_CUDA_INFO"
	.align	4


	//----- nvinfo : EIATTR_REGCOUNT
	.align		4
        /*0000*/ 	.byte	0x04, 0x2f
        /*0002*/ 	.short	(.L_1 - .L_0)
	.align		4
.L_0:
        /*0004*/ 	.word	index@(_Z13conv2d_kernelPfS_S_iii)
        /*0008*/ 	.word	0x00000020


	//----- nvinfo : EIATTR_FRAME_SIZE
	.align		4
.L_1:
        /*000c*/ 	.byte	0x04, 0x11
        /*000e*/ 	.short	(.L_3 - .L_2)
	.align		4
.L_2:
        /*0010*/ 	.word	index@(_Z13conv2d_kernelPfS_S_iii)
        /*0014*/ 	.word	0x00000000


	//----- nvinfo : EIATTR_REGCOUNT
	.align		4
.L_3:
        /*0018*/ 	.byte	0x04, 0x2f
        /*001a*/ 	.short	(.L_5 - .L_4)
	.align		4
.L_4:
        /*001c*/ 	.word	index@(_Z18max_pooling_kernelPfS_iii)
        /*0020*/ 	.word	0x00000020


	//----- nvinfo : EIATTR_FRAME_SIZE
	.align		4
.L_5:
        /*0024*/ 	.byte	0x04, 0x11
        /*0026*/ 	.short	(.L_7 - .L_6)
	.align		4
.L_6:
        /*0028*/ 	.word	index@(_Z18max_pooling_kernelPfS_iii)
        /*002c*/ 	.word	0x00000000


	//----- nvinfo : EIATTR_MIN_STACK_SIZE
	.align		4
.L_7:
        /*0030*/ 	.byte	0x04, 0x12
        /*0032*/ 	.short	(.L_9 - .L_8)
	.align		4
.L_8:
        /*0034*/ 	.word	index@(_Z18max_pooling_kernelPfS_iii)
        /*0038*/ 	.word	0x00000000


	//----- nvinfo : EIATTR_MIN_STACK_SIZE
	.align		4
.L_9:
        /*003c*/ 	.byte	0x04, 0x12
        /*003e*/ 	.short	(.L_11 - .L_10)
	.align		4
.L_10:
        /*0040*/ 	.word	index@(_Z13conv2d_kernelPfS_S_iii)
        /*0044*/ 	.word	0x00000000
.L_11:


//--------------------- .nv.compat                --------------------------
	.section	.nv.compat,"",@"SHT_CUDA_COMPAT_INFO"
	.align	4
        /*0000*/ 	.byte	0x02, 0x09, 0x00, 0x00, 0x02, 0x02, 0x01, 0x00, 0x02, 0x05, 0x05, 0x00, 0x03, 0x07, 0x01, 0x01
        /*0010*/ 	.byte	0x02, 0x03, 0x00, 0x00, 0x02, 0x06, 0x01, 0x00, 0x04, 0x0b, 0x08, 0x00, 0x09, 0x00, 0x00, 0x00
        /*0020*/ 	.byte	0x00, 0x00, 0x00, 0x00


//--------------------- .nv.info._Z18max_pooling_kernelPfS_iii --------------------------
	.section	.nv.info._Z18max_pooling_kernelPfS_iii,"",@"SHT_CUDA_INFO"
	.sectionflags	@""
	.align	4


	//----- nvinfo : EIATTR_CUDA_API_VERSION
	.align		4
        /*0000*/ 	.byte	0x04, 0x37
        /*0002*/ 	.short	(.L_13 - .L_12)
.L_12:
        /*0004*/ 	.word	0x00000082


	//----- nvinfo : EIATTR_KPARAM_INFO
	.align		4
.L_13:
        /*0008*/ 	.byte	0x04, 0x17
        /*000a*/ 	.short	(.L_15 - .L_14)
.L_14:
        /*000c*/ 	.word	0x00000000
        /*0010*/ 	.short	0x0004
        /*0012*/ 	.short	0x0018
        /*0014*/ 	.byte	0x00, 0xf0, 0x11, 0x00


	//----- nvinfo : EIATTR_KPARAM_INFO
	.align		4
.L_15:
        /*0018*/ 	.byte	0x04, 0x17
        /*001a*/ 	.short	(.L_17 - .L_16)
.L_16:
        /*001c*/ 	.word	0x00000000
        /*0020*/ 	.short	0x0003
        /*0022*/ 	.short	0x0014
        /*0024*/ 	.byte	0x00, 0xf0, 0x11, 0x00


	//----- nvinfo : EIATTR_KPARAM_INFO
	.align		4
.L_17:
        /*0028*/ 	.byte	0x04, 0x17
        /*002a*/ 	.short	(.L_19 - .L_18)
.L_18:
        /*002c*/ 	.word	0x00000000
        /*0030*/ 	.short	0x0002
        /*0032*/ 	.short	0x0010
        /*0034*/ 	.byte	0x00, 0xf0, 0x11, 0x00


	//----- nvinfo : EIATTR_KPARAM_INFO
	.align		4
.L_19:
        /*0038*/ 	.byte	0x04, 0x17
        /*003a*/ 	.short	(.L_21 - .L_20)
.L_20:
        /*003c*/ 	.word	0x00000000
        /*0040*/ 	.short	0x0001
        /*0042*/ 	.short	0x0008
        /*0044*/ 	.byte	0x00, 0xf5, 0x21, 0x00


	//----- nvinfo : EIATTR_KPARAM_INFO
	.align		4
.L_21:
        /*0048*/ 	.byte	0x04, 0x17
        /*004a*/ 	.short	(.L_23 - .L_22)
.L_22:
        /*004c*/ 	.word	0x00000000
        /*0050*/ 	.short	0x0000
        /*0052*/ 	.short	0x0000
        /*0054*/ 	.byte	0x00, 0xf5, 0x21, 0x00


	//----- nvinfo : EIATTR_SPARSE_MMA_MASK
	.align		4
.L_23:
        /*0058*/ 	.byte	0x03, 0x50
        /*005a*/ 	.short	0x0000


	//----- nvinfo : EIATTR_MAXREG_COUNT
	.align		4
        /*005c*/ 	.byte	0x03, 0x1b
        /*005e*/ 	.short	0x00ff


	//----- nvinfo : EIATTR_MERCURY_ISA_VERSION
	.align		4
        /*0060*/ 	.byte	0x03, 0x5f
        /*0062*/ 	.short	0x0101


	//----- nvinfo : EIATTR_VRC_CTA_INIT_COUNT
	.align		4
        /*0064*/ 	.byte	0x02, 0x4a
	.zero		1
	.zero		1


	//----- nvinfo : EIATTR_EXIT_INSTR_OFFSETS
	.align		4
        /*0068*/ 	.byte	0x04, 0x1c
        /*006a*/ 	.short	(.L_25 - .L_24)


	//   ....[0]....
.L_24:
        /*006c*/ 	.word	0x00000220


	//   ....[1]....
        /*0070*/ 	.word	0x00000340


	//   ....[2]....
        /*0074*/ 	.word	0x00001010


	//----- nvinfo : EIATTR_CBANK_PARAM_SIZE
	.align		4
.L_25:
        /*0078*/ 	.byte	0x03, 0x19
        /*007a*/ 	.short	0x001c


	//----- nvinfo : EIATTR_PARAM_CBANK
	.align		4
        /*007c*/ 	.byte	0x04, 0x0a
        /*007e*/ 	.short	(.L_27 - .L_26)
	.align		4
.L_26:
        /*0080*/ 	.word	index@(.nv.constant0._Z18max_pooling_kernelPfS_iii)
        /*0084*/ 	.short	0x0380
        /*0086*/ 	.short	0x001c


	//----- nvinfo : EIATTR_SW_WAR
	.align		4
.L_27:
        /*0088*/ 	.byte	0x04, 0x36
        /*008a*/ 	.short	(.L_29 - .L_28)
.L_28:
        /*008c*/ 	.word	0x00000008
.L_29:


//--------------------- .nv.info._Z13conv2d_kernelPfS_S_iii --------------------------
	.section	.nv.info._Z13conv2d_kernelPfS_S_iii,"",@"SHT_CUDA_INFO"
	.sectionflags	@""
	.align	4


	//----- nvinfo : EIATTR_CUDA_API_VERSION
	.align		4
        /*0000*/ 	.byte	0x04, 0x37
        /*0002*/ 	.short	(.L_31 - .L_30)
.L_30:
        /*0004*/ 	.word	0x00000082


	//----- nvinfo : EIATTR_KPARAM_INFO
	.align		4
.L_31:
        /*0008*/ 	.byte	0x04, 0x17
        /*000a*/ 	.short	(.L_33 - .L_32)
.L_32:
        /*000c*/ 	.word	0x00000000
        /*0010*/ 	.short	0x0005
        /*0012*/ 	.short	0x0020
        /*0014*/ 	.byte	0x00, 0xf0, 0x11, 0x00


	//----- nvinfo : EIATTR_KPARAM_INFO
	.align		4
.L_33:
        /*0018*/ 	.byte	0x04, 0x17
        /*001a*/ 	.short	(.L_35 - .L_34)
.L_34:
        /*001c*/ 	.word	0x00000000
        /*0020*/ 	.short	0x0004
        /*0022*/ 	.short	0x001c
        /*0024*/ 	.byte	0x00, 0xf0, 0x11, 0x00


	//----- nvinfo : EIATTR_KPARAM_INFO
	.align		4
.L_35:
        /*0028*/ 	.byte	0x04, 0x17
        /*002a*/ 	.short	(.L_37 - .L_36)
.L_36:
        /*002c*/ 	.word	0x00000000
        /*0030*/ 	.short	0x0003
        /*0032*/ 	.short	0x0018
        /*0034*/ 	.byte	0x00, 0xf0, 0x11, 0x00


	//----- nvinfo : EIATTR_KPARAM_INFO
	.align		4
.L_37:
        /*0038*/ 	.byte	0x04, 0x17
        /*003a*/ 	.short	(.L_39 - .L_38)
.L_38:
        /*003c*/ 	.word	0x00000000
        /*0040*/ 	.short	0x0002
        /*0042*/ 	.short	0x0010
        /*0044*/ 	.byte	0x00, 0xf5, 0x21, 0x00


	//----- nvinfo : EIATTR_KPARAM_INFO
	.align		4
.L_39:
        /*0048*/ 	.byte	0x04, 0x17
        /*004a*/ 	.short	(.L_41 - .L_40)
.L_40:
        /*004c*/ 	.word	0x00000000
        /*0050*/ 	.short	0x0001
        /*0052*/ 	.short	0x0008
        /*0054*/ 	.byte	0x00, 0xf5, 0x21, 0x00


	//----- nvinfo : EIATTR_KPARAM_INFO
	.align		4
.L_41:
        /*0058*/ 	.byte	0x04, 0x17
        /*005a*/ 	.short	(.L_43 - .L_42)
.L_42:
        /*005c*/ 	.word	0x00000000
        /*0060*/ 	.short	0x0000
        /*0062*/ 	.short	0x0000
        /*0064*/ 	.byte	0x00, 0xf5, 0x21, 0x00


	//----- nvinfo : EIATTR_SPARSE_MMA_MASK
	.align		4
.L_43:
        /*0068*/ 	.byte	0x03, 0x50
        /*006a*/ 	.short	0x0000


	//----- nvinfo : EIATTR_MAXREG_COUNT
	.align		4
        /*006c*/ 	.byte	0x03, 0x1b
        /*006e*/ 	.short	0x00ff


	//----- nvinfo : EIATTR_MERCURY_ISA_VERSION
	.align		4
        /*0070*/ 	.byte	0x03, 0x5f
        /*0072*/ 	.short	0x0101


	//----- nvinfo : EIATTR_VRC_CTA_INIT_COUNT
	.align		4
        /*0074*/ 	.byte	0x02, 0x4a
	.zero		1
	.zero		1


	//----- nvinfo : EIATTR_EXIT_INSTR_OFFSETS
	.align		4
        /*0078*/ 	.byte	0x04, 0x1c
        /*007a*/ 	.short	(.L_45 - .L_44)


	//   ....[0]....
.L_44:
        /*007c*/ 	.word	0x000000a0


	//   ....[1]....
        /*0080*/ 	.word	0x00000c40


	//----- nvinfo : EIATTR_CBANK_PARAM_SIZE
	.align		4
.L_45:
        /*0084*/ 	.byte	0x03, 0x19
        /*0086*/ 	.short	0x0024


	//----- nvinfo : EIATTR_PARAM_CBANK
	.align		4
        /*0088*/ 	.byte	0x04, 0x0a
        /*008a*/ 	.short	(.L_47 - .L_46)
	.align		4
.L_46:
        /*008c*/ 	.word	index@(.nv.constant0._Z13conv2d_kernelPfS_S_iii)
        /*0090*/ 	.short	0x0380
        /*0092*/ 	.short	0x0024


	//----- nvinfo : EIATTR_SW_WAR
	.align		4
.L_47:
        /*0094*/ 	.byte	0x04, 0x36
        /*0096*/ 	.short	(.L_49 - .L_48)
.L_48:
        /*0098*/ 	.word	0x00000008
.L_49:


//--------------------- .nv.callgraph             --------------------------
	.section	.nv.callgraph,"",@"SHT_CUDA_CALLGRAPH"
	.align	4
	.sectionentsize	8
	.align		4
        /*0000*/ 	.word	0x00000000
	.align		4
        /*0004*/ 	.word	0xffffffff
	.align		4
        /*0008*/ 	.word	0x00000000
	.align		4
        /*000c*/ 	.word	0xfffffffe
	.align		4
        /*0010*/ 	.word	0x00000000
	.align		4
        /*0014*/ 	.word	0xfffffffd
	.align		4
        /*0018*/ 	.word	0x00000000
	.align		4
        /*001c*/ 	.word	0xfffffffc


//--------------------- .text._Z18max_pooling_kernelPfS_iii --------------------------
	.section	.text._Z18max_pooling_kernelPfS_iii,"ax",@progbits
	.align	128
        .global         _Z18max_pooling_kernelPfS_iii
        .type           _Z18max_pooling_kernelPfS_iii,@function
        .size           _Z18max_pooling_kernelPfS_iii,(.L_x_15 - _Z18max_pooling_kernelPfS_iii)
        .other          _Z18max_pooling_kernelPfS_iii,@"STO_CUDA_ENTRY STV_DEFAULT"
_Z18max_pooling_kernelPfS_iii:
.text._Z18max_pooling_kernelPfS_iii:
[----:B------:R-:W-:Y:S08]  /*0000*/  LDC R1, c[0x0][0x37c] ;  /* 0x0000df00ff017b82 */ /* 0x000ff00000000800 */
[----:B------:R-:W0:Y:S01]  /*0010*/  LDC R11, c[0x0][0x398] ;  /* 0x0000e600ff0b7b82 */ /* 0x000e220000000800 */
[----:B------:R-:W1:Y:S07]  /*0020*/  S2R R8, SR_TID.X ;  /* 0x0000000000087919 */ /* 0x000e6e0000002100 */
[----:B------:R-:W2:Y:S01]  /*0030*/  LDC R4, c[0x0][0x390] ;  /* 0x0000e400ff047b82 */ /* 0x000ea20000000800 */
[----:B0-----:R-:W-:-:S04]  /*0040*/  IABS R2, R11 ;  /* 0x0000000b00027213 */ /* 0x001fc80000000000 */
[----:B------:R-:W0:Y:S01]  /*0050*/  I2F.RP R0, R2 ;  /* 0x0000000200007306 */ /* 0x000e220000209400 */
[----:B--2---:R-:W-:-:S07]  /*0060*/  IABS R5, R4 ;  /* 0x0000000400057213 */ /* 0x004fce0000000000 */
[----:B0-----:R-:W0:Y:S02]  /*0070*/  MUFU.RCP R0, R0 ;  /* 0x0000000000007308 */ /* 0x001e240000001000 */
[----:B0-----:R-:W-:-:S06]  /*0080*/  VIADD R6, R0, 0xffffffe ;  /* 0x0ffffffe00067836 */ /* 0x001fcc0000000000 */
[----:B------:R0:W2:Y:S02]  /*0090*/  F2I.FTZ.U32.TRUNC.NTZ R7, R6 ;  /* 0x0000000600077305 */ /* 0x0000a4000021f000 */
[----:B0-----:R-:W-:Y:S02]  /*00a0*/  HFMA2 R6, -RZ, RZ, 0, 0 ;  /* 0x00000000ff067431 */ /* 0x001fe400000001ff */
[----:B--2---:R-:W-:-:S04]  /*00b0*/  IMAD.MOV R3, RZ, RZ, -R7 ;  /* 0x000000ffff037224 */ /* 0x004fc800078e0a07 */
[----:B------:R-:W-:-:S04]  /*00c0*/  IMAD R3, R3, R2, RZ ;  /* 0x0000000203037224 */ /* 0x000fc800078e02ff */
[----:B------:R-:W-:Y:S01]  /*00d0*/  IMAD.HI.U32 R7, R7, R3, R6 ;  /* 0x0000000307077227 */ /* 0x000fe200078e0006 */
[----:B------:R-:W-:-:S03]  /*00e0*/  LOP3.LUT R6, RZ, R11, RZ, 0x33, !PT ;  /* 0x0000000bff067212 */ /* 0x000fc600078e33ff */
[----:B------:R-:W-:-:S04]  /*00f0*/  IMAD.MOV.U32 R3, RZ, RZ, R5 ;  /* 0x000000ffff037224 */ /* 0x000fc800078e0005 */
[----:B------:R-:W-:-:S04]  /*0100*/  IMAD.HI.U32 R0, R7, R3, RZ ;  /* 0x0000000307007227 */ /* 0x000fc800078e00ff */
[----:B------:R-:W-:-:S04]  /*0110*/  IMAD.MOV R5, RZ, RZ, -R0 ;  /* 0x000000ffff057224 */ /* 0x000fc800078e0a00 */
[C---:B------:R-:W-:Y:S02]  /*0120*/  IMAD R3, R2.reuse, R5, R3 ;  /* 0x0000000502037224 */ /* 0x040fe400078e0203 */
[----:B------:R-:W1:Y:S03]  /*0130*/  S2R R5, SR_CTAID.X ;  /* 0x0000000000057919 */ /* 0x000e660000002500 */
[----:B------:R-:W-:-:S13]  /*0140*/  ISETP.GT.U32.AND P1, PT, R2, R3, PT ;  /* 0x000000030200720c */ /* 0x000fda0003f24070 */
[----:B------:R-:W-:Y:S01]  /*0150*/  @!P1 IADD3 R3, PT, PT, R3, -R2, RZ ;  /* 0x8000000203039210 */ /* 0x000fe20007ffe0ff */
[----:B------:R-:W-:-:S03]  /*0160*/  @!P1 VIADD R0, R0, 0x1 ;  /* 0x0000000100009836 */ /* 0x000fc60000000000 */
[----:B------:R-:W-:Y:S02]  /*0170*/  ISETP.GE.U32.AND P0, PT, R3, R2, PT ;  /* 0x000000020300720c */ /* 0x000fe40003f06070 */
[----:B------:R-:W-:-:S04]  /*0180*/  LOP3.LUT R3, R4, R11, RZ, 0x3c, !PT ;  /* 0x0000000b04037212 */ /* 0x000fc800078e3cff */
[----:B------:R-:W-:-:S07]  /*0190*/  ISETP.GE.AND P2, PT, R3, RZ, PT ;  /* 0x000000ff0300720c */ /* 0x000fce0003f46270 */
[----:B------:R-:W-:Y:S01]  /*01a0*/  @P0 VIADD R0, R0, 0x1 ;  /* 0x0000000100000836 */ /* 0x000fe20000000000 */
[----:B------:R-:W-:-:S04]  /*01b0*/  ISETP.NE.AND P0, PT, R11, RZ, PT ;  /* 0x000000ff0b00720c */ /* 0x000fc80003f05270 */
[----:B------:R-:W-:Y:S02]  /*01c0*/  MOV R3, R0 ;  /* 0x0000000000037202 */ /* 0x000fe40000000f00 */
[----:B-1----:R-:W-:Y:S02]  /*01d0*/  LEA R0, R5, R8, 0x1 ;  /* 0x0000000805007211 */ /* 0x002fe400078e08ff */
[----:B------:R-:W0:Y:S01]  /*01e0*/  S2R R8, SR_CTAID.Y ;  /* 0x0000000000087919 */ /* 0x000e220000002600 */
[----:B------:R-:W-:-:S05]  /*01f0*/  @!P2 IMAD.MOV R3, RZ, RZ, -R3 ;  /* 0x000000ffff03a224 */ /* 0x000fca00078e0a03 */
[----:B------:R-:W-:-:S04]  /*0200*/  SEL R3, R6, R3, !P0 ;  /* 0x0000000306037207 */ /* 0x000fc80004000000 */
[----:B------:R-:W-:-:S13]  /*0210*/  ISETP.GE.AND P1, PT, R0, R3, PT ;  /* 0x000000030000720c */ /* 0x000fda0003f26270 */
[----:B------:R-:W-:Y:S05]  /*0220*/  @P1 EXIT ;  /* 0x000000000000194d */ /* 0x000fea0003800000 */
[----:B------:R-:W1:Y:S02]  /*0230*/  LDC R10, c[0x0][0x394] ;  /* 0x0000e500ff0a7b82 */ /* 0x000e640000000800 */
[----:B-1----:R-:W-:-:S05]  /*0240*/  IABS R5, R10 ;  /* 0x0000000a00057213 */ /* 0x002fca0000000000 */
[----:B------:R-:W-:-:S04]  /*0250*/  IMAD.HI.U32 R7, R7, R5, RZ ;  /* 0x0000000507077227 */ /* 0x000fc800078e00ff */
[----:B------:R-:W-:-:S04]  /*0260*/  IMAD.MOV R9, RZ, RZ, -R7 ;  /* 0x000000ffff097224 */ /* 0x000fc800078e0a07 */
[C---:B------:R-:W-:Y:S02]  /*0270*/  IMAD R5, R2.reuse, R9, R5 ;  /* 0x0000000902057224 */ /* 0x040fe400078e0205 */
[----:B------:R-:W0:Y:S03]  /*0280*/  S2R R9, SR_TID.Y ;  /* 0x0000000000097919 */ /* 0x000e260000002200 */
[----:B------:R-:W-:-:S13]  /*0290*/  ISETP.GT.U32.AND P2, PT, R2, R5, PT ;  /* 0x000000050200720c */ /* 0x000fda0003f44070 */
[----:B------:R-:W-:Y:S01]  /*02a0*/  @!P2 IADD3 R5, PT, PT, R5, -R2, RZ ;  /* 0x800000020505a210 */ /* 0x000fe20007ffe0ff */
[----:B------:R-:W-:-:S03]  /*02b0*/  @!P2 VIADD R7, R7, 0x1 ;  /* 0x000000010707a836 */ /* 0x000fc60000000000 */
[----:B------:R-:W-:Y:S02]  /*02c0*/  ISETP.GE.U32.AND P1, PT, R5, R2, PT ;  /* 0x000000020500720c */ /* 0x000fe40003f26070 */
[----:B------:R-:W-:-:S04]  /*02d0*/  LOP3.LUT R2, R10, R11, RZ, 0x3c, !PT ;  /* 0x0000000b0a027212 */ /* 0x000fc800078e3cff */
[----:B------:R-:W-:Y:S02]  /*02e0*/  ISETP.GE.AND P3, PT, R2, RZ, PT ;  /* 0x000000ff0200720c */ /* 0x000fe40003f66270 */
[----:B0-----:R-:W-:-:S05]  /*02f0*/  LEA R2, R8, R9, 0x1 ;  /* 0x0000000908027211 */ /* 0x001fca00078e08ff */
[----:B------:R-:W-:-:S06]  /*0300*/  @P1 IADD3 R7, PT, PT, R7, 0x1, RZ ;  /* 0x0000000107071810 */ /* 0x000fcc0007ffe0ff */
[----:B------:R-:W-:-:S05]  /*0310*/  @!P3 IMAD.MOV R7, RZ, RZ, -R7 ;  /* 0x000000ffff07b224 */ /* 0x000fca00078e0a07 */
[----:B------:R-:W-:-:S04]  /*0320*/  SEL R7, R6, R7, !P0 ;  /* 0x0000000706077207 */ /* 0x000fc80004000000 */
[----:B------:R-:W-:-:S13]  /*0330*/  ISETP.GE.AND P0, PT, R2, R7, PT ;  /* 0x000000070200720c */ /* 0x000fda0003f06270 */
[----:B------:R-:W-:Y:S05]  /*0340*/  @P0 EXIT ;  /* 0x000000000000094d */ /* 0x000fea0003800000 */
[----:B------:R-:W-:Y:S01]  /*0350*/  ISETP.GE.AND P0, PT, R11, 0x1, PT ;  /* 0x000000010b00780c */ /* 0x000fe20003f06270 */
[----:B------:R-:W0:Y:S01]  /*0360*/  LDCU.64 UR6, c[0x0][0x358] ;  /* 0x00006b00ff0677ac */ /* 0x000e220008000a00 */
[----:B------:R-:W-:-:S11]  /*0370*/  IMAD.MOV.U32 R25, RZ, RZ, -0x800001 ;  /* 0xff7fffffff197424 */ /* 0x000fd600078e00ff */
[----:B------:R-:W-:Y:S05]  /*0380*/  @!P0 BRA `(.L_x_0) ;  /* 0x0000000c00108947 */ /* 0x000fea0003800000 */
[C---:B------:R-:W-:Y:S01]  /*0390*/  LOP3.LUT R6, R11.reuse, 0x7, RZ, 0xc0, !PT ;  /* 0x000000070b067812 */ /* 0x040fe200078ec0ff */
[----:B------:R-:W-:Y:S01]  /*03a0*/  UMOV UR4, URZ ;  /* 0x000000ff00047c82 */ /* 0x000fe20008000000 */
[----:B------:R-:W-:Y:S02]  /*03b0*/  LOP3.LUT R5, R11, 0xf, RZ, 0xc0, !PT ;  /* 0x0000000f0b057812 */ /* 0x000fe400078ec0ff */
[----:B------:R-:W-:Y:S01]  /*03c0*/  IADD3 R7, PT, PT, R4, -0x1, RZ ;  /* 0xffffffff04077810 */ /* 0x000fe20007ffe0ff */
[----:B------:R-:W-:Y:S01]  /*03d0*/  VIADD R9, R6, 0xffffffff ;  /* 0xffffffff06097836 */ /* 0x000fe20000000000 */
[----:B------:R-:W-:Y:S02]  /*03e0*/  IADD3 R8, PT, PT, R5, -0x1, RZ ;  /* 0xffffffff05087810 */ /* 0x000fe40007ffe0ff */
[----:B------:R-:W-:Y:S02]  /*03f0*/  MOV R25, 0xff7fffff ;  /* 0xff7fffff00197802 */ /* 0x000fe40000000f00 */
[----:B------:R-:W-:-:S02]  /*0400*/  ISETP.GE.U32.AND P1, PT, R9, 0x3, PT ;  /* 0x000000030900780c */ /* 0x000fc40003f26070 */
[C---:B------:R-:W-:Y:S02]  /*0410*/  LOP3.LUT R9, R11.reuse, 0x7ffffff0, RZ, 0xc0, !PT ;  /* 0x7ffffff00b097812 */ /* 0x040fe400078ec0ff */
[----:B------:R-:W-:Y:S01]  /*0420*/  ISETP.GE.U32.AND P0, PT, R8, 0x7, PT ;  /* 0x000000070800780c */ /* 0x000fe20003f06070 */
[----:B------:R-:W-:Y:S01]  /*0430*/  VIADD R8, R10, 0xffffffff ;  /* 0xffffffff0a087836 */ /* 0x000fe20000000000 */
[----:B------:R-:W-:Y:S01]  /*0440*/  LOP3.LUT R10, R11, 0x3, RZ, 0xc0, !PT ;  /* 0x000000030b0a7812 */ /* 0x000fe200078ec0ff */
[----:B------:R-:W-:Y:S02]  /*0450*/  IMAD R11, R2, R11, 0x7 ;  /* 0x00000007020b7424 */ /* 0x000fe400078e020b */
[----:B------:R-:W-:-:S08]  /*0460*/  IMAD.MOV R18, RZ, RZ, -R9 ;  /* 0x000000ffff127224 */ /* 0x000fd000078e0a09 */
.L_x_6:
[----:B------:R-:W1:Y:S01]  /*0470*/  LDC R19, c[0x0][0x398] ;  /* 0x0000e600ff137b82 */ /* 0x000e620000000800 */
[----:B------:R-:W-:Y:S01]  /*0480*/  HFMA2 R23, -RZ, RZ, 0, 0 ;  /* 0x00000000ff177431 */ /* 0x000fe200000001ff */
[----:B-1----:R-:W-:Y:S01]  /*0490*/  ISETP.GE.U32.AND P3, PT, R19, 0x10, PT ;  /* 0x000000101300780c */ /* 0x002fe20003f66070 */
[----:B------:R-:W-:Y:S01]  /*04a0*/  IMAD R4, R0, R19, UR4 ;  /* 0x0000000400047e24 */ /* 0x000fe2000f8e0213 */
[----:B------:R-:W-:-:S04]  /*04b0*/  UIADD3 UR4, UPT, UPT, UR4, 0x1, URZ ;  /* 0x0000000104047890 */ /* 0x000fc8000fffe0ff */
[----:B------:R-:W-:Y:S02]  /*04c0*/  VIMNMX R4, PT, PT, R7, R4, PT ;  /* 0x0000000407047248 */ /* 0x000fe40003fe0100 */
[----:B------:R-:W-:-:S05]  /*04d0*/  ISETP.NE.AND P2, PT, R19, UR4, PT ;  /* 0x0000000413007c0c */ /* 0x000fca000bf45270 */
[----:B------:R-:W-:Y:S08]  /*04e0*/  @!P3 BRA `(.L_x_1) ;  /* 0x000000040048b947 */ /* 0x000ff00003800000 */
[----:B------:R-:W1:Y:S01]  /*04f0*/  LDC.64 R12, c[0x0][0x380] ;  /* 0x0000e000ff0c7b82 */ /* 0x000e620000000a00 */
[----:B------:R-:W-:Y:S01]  /*0500*/  IMAD.MOV.U32 R27, RZ, RZ, R11 ;  /* 0x000000ffff1b7224 */ /* 0x000fe200078e000b */
[----:B------:R-:W-:Y:S01]  /*0510*/  MOV R24, R18 ;  /* 0x0000001200187202 */ /* 0x000fe20000000f00 */
[----:B------:R-:W2:Y:S06]  /*0520*/  LDCU UR5, c[0x0][0x390] ;  /* 0x00007200ff0577ac */ /* 0x000eac0008000800 */
.L_x_2:
[C-C-:B------:R-:W-:Y:S02]  /*0530*/  VIADDMNMX R15, R27.reuse, 0xfffffff9, R8.reuse, PT ;  /* 0xfffffff91b0f7846 */ /* 0x140fe40003800108 */
[C-C-:B------:R-:W-:Y:S02]  /*0540*/  VIADDMNMX R17, R27.reuse, 0xfffffffa, R8.reuse, PT ;  /* 0xfffffffa1b117846 */ /* 0x140fe40003800108 */
[----:B------:R-:W-:Y:S01]  /*0550*/  VIADDMNMX R29, R27, 0xfffffffb, R8, PT ;  /* 0xfffffffb1b1d7846 */ /* 0x000fe20003800108 */
[----:B--2---:R-:W-:Y:S01]  /*0560*/  IMAD R15, R15, UR5, R4 ;  /* 0x000000050f0f7c24 */ /* 0x004fe2000f8e0204 */
[----:B------:R-:W-:Y:S01]  /*0570*/  VIADDMNMX R14, R27, 0xfffffffc, R8, PT ;  /* 0xfffffffc1b0e7846 */ /* 0x000fe20003800108 */
[----:B------:R-:W-:Y:S02]  /*0580*/  IMAD R17, R17, UR5, R4 ;  /* 0x0000000511117c24 */ /* 0x000fe4000f8e0204 */
[----:B-1----:R-:W-:-:S04]  /*0590*/  IMAD.WIDE R22, R15, 0x4, R12 ;  /* 0x000000040f167825 */ /* 0x002fc800078e020c */
[----:B------:R-:W-:Y:S02]  /*05a0*/  IMAD.WIDE R20, R17, 0x4, R12 ;  /* 0x0000000411147825 */ /* 0x000fe400078e020c */
[----:B0-----:R-:W2:Y:S02]  /*05b0*/  LDG.E R22, desc[UR6][R22.64] ;  /* 0x0000000616167981 */ /* 0x001ea4000c1e1900 */
[--C-:B------:R-:W-:Y:S02]  /*05c0*/  IMAD R17, R29, UR5, R4.reuse ;  /* 0x000000051d117c24 */ /* 0x100fe4000f8e0204 */
[----:B------:R-:W-:Y:S01]  /*05d0*/  IMAD R15, R14, UR5, R4 ;  /* 0x000000050e0f7c24 */ /* 0x000fe2000f8e0204 */
[----:B------:R-:W2:Y:S01]  /*05e0*/  LDG.E R20, desc[UR6][R20.64] ;  /* 0x0000000614147981 */ /* 0x000ea2000c1e1900 */
[----:B------:R-:W-:-:S04]  /*05f0*/  IMAD.WIDE R16, R17, 0x4, R12 ;  /* 0x0000000411107825 */ /* 0x000fc800078e020c */
[----:B------:R-:W-:Y:S02]  /*0600*/  IMAD.WIDE R14, R15, 0x4, R12 ;  /* 0x000000040f0e7825 */ /* 0x000fe400078e020c */
[----:B------:R0:W3:Y:S04]  /*0610*/  LDG.E R16, desc[UR6][R16.64] ;  /* 0x0000000610107981 */ /* 0x0000e8000c1e1900 */
[----:B------:R-:W3:Y:S01]  /*0620*/  LDG.E R14, desc[UR6][R14.64] ;  /* 0x000000060e0e7981 */ /* 0x000ee2000c1e1900 */
[C-C-:B------:R-:W-:Y:S02]  /*0630*/  VIADDMNMX R29, R27.reuse, 0xfffffffd, R8.reuse, PT ;  /* 0xfffffffd1b1d7846 */ /* 0x140fe40003800108 */
[----:B------:R-:W-:-:S03]  /*0640*/  VIADDMNMX R26, R27, 0xfffffffe, R8, PT ;  /* 0xfffffffe1b1a7846 */ /* 0x000fc60003800108 */
[----:B------:R-:W-:Y:S01]  /*0650*/  IMAD R29, R29, UR5, R4 ;  /* 0x000000051d1d7c24 */ /* 0x000fe2000f8e0204 */
[----:B------:R-:W-:Y:S02]  /*0660*/  VIADDMNMX R28, R27, 0xffffffff, R8, PT ;  /* 0xffffffff1b1c7846 */ /* 0x000fe40003800108 */
[----:B0-----:R-:W-:Y:S01]  /*0670*/  VIMNMX R17, PT, PT, R8, R27, PT ;  /* 0x0000001b08117248 */ /* 0x001fe20003fe0100 */
[----:B------:R-:W-:-:S04]  /*0680*/  IMAD R23, R26, UR5, R4 ;  /* 0x000000051a177c24 */ /* 0x000fc8000f8e0204 */
[----:B------:R-:W-:Y:S01]  /*0690*/  IMAD R17, R17, UR5, R4 ;  /* 0x0000000511117c24 */ /* 0x000fe2000f8e0204 */
[----:B--2---:R-:W-:Y:S01]  /*06a0*/  FMNMX3 R25, R25, R22, R20, !PT ;  /* 0x0000001619197276 */ /* 0x004fe20007800014 */
[----:B------:R-:W-:-:S04]  /*06b0*/  IMAD.WIDE R20, R29, 0x4, R12 ;  /* 0x000000041d147825 */ /* 0x000fc800078e020c */
[----:B------:R-:W-:Y:S01]  /*06c0*/  IMAD R29, R28, UR5, R4 ;  /* 0x000000051c1d7c24 */ /* 0x000fe2000f8e0204 */
[----:B------:R0:W2:Y:S01]  /*06d0*/  LDG.E R26, desc[UR6][R20.64] ;  /* 0x00000006141a7981 */ /* 0x0000a2000c1e1900 */
[----:B------:R-:W-:Y:S01]  /*06e0*/  IMAD.WIDE R22, R23, 0x4, R12 ;  /* 0x0000000417167825 */ /* 0x000fe200078e020c */
[----:B---3--:R-:W-:Y:S02]  /*06f0*/  FMNMX3 R25, R25, R16, R14, !PT ;  /* 0x0000001019197276 */ /* 0x008fe4000780000e */
[----:B------:R-:W-:Y:S01]  /*0700*/  VIADDMNMX R16, R27, 0x1, R8, PT ;  /* 0x000000011b107846 */ /* 0x000fe20003800108 */
[----:B------:R-:W-:Y:S02]  /*0710*/  IMAD.WIDE R14, R29, 0x4, R12 ;  /* 0x000000041d0e7825 */ /* 0x000fe400078e020c */
[----:B------:R1:W2:Y:S01]  /*0720*/  LDG.E R22, desc[UR6][R22.64] ;  /* 0x0000000616167981 */ /* 0x0002a2000c1e1900 */
[----:B0-----:R-:W-:Y:S01]  /*0730*/  VIADDMNMX R21, R27, 0x2, R8, PT ;  /* 0x000000021b157846 */ /* 0x001fe20003800108 */
[----:B------:R-:W-:-:S02]  /*0740*/  IMAD.WIDE R28, R17, 0x4, R12 ;  /* 0x00000004111c7825 */ /* 0x000fc400078e020c */
[----:B------:R0:W3:Y:S02]  /*0750*/  LDG.E R14, desc[UR6][R14.64] ;  /* 0x000000060e0e7981 */ /* 0x0000e4000c1e1900 */
[--C-:B------:R-:W-:Y:S02]  /*0760*/  IMAD R17, R16, UR5, R4.reuse ;  /* 0x0000000510117c24 */ /* 0x100fe4000f8e0204 */
[----:B------:R-:W-:Y:S01]  /*0770*/  IMAD R16, R21, UR5, R4 ;  /* 0x0000000515107c24 */ /* 0x000fe2000f8e0204 */
[----:B------:R-:W3:Y:S01]  /*0780*/  LDG.E R29, desc[UR6][R28.64] ;  /* 0x000000061c1d7981 */ /* 0x000ee2000c1e1900 */
[----:B------:R-:W-:-:S04]  /*0790*/  IMAD.WIDE R20, R17, 0x4, R12 ;  /* 0x0000000411147825 */ /* 0x000fc800078e020c */
[----:B------:R-:W-:Y:S02]  /*07a0*/  IMAD.WIDE R16, R16, 0x4, R12 ;  /* 0x0000000410107825 */ /* 0x000fe400078e020c */
[----:B------:R-:W4:Y:S04]  /*07b0*/  LDG.E R20, desc[UR6][R20.64] ;  /* 0x0000000614147981 */ /* 0x000f28000c1e1900 */
[----:B------:R5:W4:Y:S01]  /*07c0*/  LDG.E R17, desc[UR6][R16.64] ;  /* 0x0000000610117981 */ /* 0x000b22000c1e1900 */
[----:B-1----:R-:W-:-:S05]  /*07d0*/  VIADDMNMX R23, R27, 0x3, R8, PT ;  /* 0x000000031b177846 */ /* 0x002fca0003800108 */
[----:B0-----:R-:W-:Y:S01]  /*07e0*/  IMAD R15, R23, UR5, R4 ;  /* 0x00000005170f7c24 */ /* 0x001fe2000f8e0204 */
[----:B-----5:R-:W-:Y:S02]  /*07f0*/  VIADDMNMX R16, R27, 0x7, R8, PT ;  /* 0x000000071b107846 */ /* 0x020fe40003800108 */
[----:B--2---:R-:W-:Y:S02]  /*0800*/  FMNMX3 R22, R25, R26, R22, !PT ;  /* 0x0000001a19167276 */ /* 0x004fe40007800016 */
[C-C-:B------:R-:W-:Y:S02]  /*0810*/  VIADDMNMX R25, R27.reuse, 0x4, R8.reuse, PT ;  /* 0x000000041b197846 */ /* 0x140fe40003800108 */
[----:B------:R-:W-:-:S03]  /*0820*/  VIADDMNMX R26, R27, 0x5, R8, PT ;  /* 0x000000051b1a7846 */ /* 0x000fc60003800108 */
[----:B------:R-:W-:Y:S01]  /*0830*/  IMAD R23, R25, UR5, R4 ;  /* 0x0000000519177c24 */ /* 0x000fe2000f8e0204 */
[----:B---3--:R-:W-:Y:S01]  /*0840*/  FMNMX3 R22, R22, R14, R29, !PT ;  /* 0x0000000e16167276 */ /* 0x008fe2000780001d */
[----:B------:R-:W-:Y:S01]  /*0850*/  IMAD.WIDE R14, R15, 0x4, R12 ;  /* 0x000000040f0e7825 */ /* 0x000fe200078e020c */
[----:B------:R-:W-:-:S03]  /*0860*/  VIADDMNMX R29, R27, 0x6, R8, PT ;  /* 0x000000061b1d7846 */ /* 0x000fc60003800108 */
[----:B------:R-:W-:Y:S02]  /*0870*/  IMAD R21, R26, UR5, R4 ;  /* 0x000000051a157c24 */ /* 0x000fe4000f8e0204 */
[----:B------:R0:W2:Y:S01]  /*0880*/  LDG.E R26, desc[UR6][R14.64] ;  /* 0x000000060e1a7981 */ /* 0x0000a2000c1e1900 */
[----:B----4-:R-:W-:Y:S01]  /*0890*/  FMNMX3 R25, R22, R20, R17, !PT ;  /* 0x0000001416197276 */ /* 0x010fe20007800011 */
[----:B------:R-:W-:Y:S02]  /*08a0*/  VIADD R17, R27, 0x8 ;  /* 0x000000081b117836 */ /* 0x000fe40000000000 */
[----:B------:R-:W-:-:S03]  /*08b0*/  IMAD.WIDE R22, R23, 0x4, R12 ;  /* 0x0000000417167825 */ /* 0x000fc600078e020c */
[----:B0-----:R-:W-:Y:S01]  /*08c0*/  VIMNMX R15, PT, PT, R8, R17, PT ;  /* 0x00000011080f7248 */ /* 0x001fe20003fe0100 */
[----:B------:R-:W-:Y:S02]  /*08d0*/  IMAD R29, R29, UR5, R4 ;  /* 0x000000051d1d7c24 */ /* 0x000fe4000f8e0204 */
[--C-:B------:R-:W-:Y:S01]  /*08e0*/  IMAD.WIDE R20, R21, 0x4, R12.reuse ;  /* 0x0000000415147825 */ /* 0x100fe200078e020c */
[----:B------:R-:W2:Y:S03]  /*08f0*/  LDG.E R22, desc[UR6][R22.64] ;  /* 0x0000000616167981 */ /* 0x000ea6000c1e1900 */
[----:B------:R-:W-:Y:S02]  /*0900*/  IMAD.WIDE R28, R29, 0x4, R12 ;  /* 0x000000041d1c7825 */ /* 0x000fe400078e020c */
[----:B------:R-:W3:Y:S02]  /*0910*/  LDG.E R20, desc[UR6][R20.64] ;  /* 0x0000000614147981 */ /* 0x000ee4000c1e1900 */
[----:B------:R-:W-:-:S02]  /*0920*/  IMAD R17, R16, UR5, R4 ;  /* 0x0000000510117c24 */ /* 0x000fc4000f8e0204 */
[----:B------:R-:W-:Y:S01]  /*0930*/  IMAD R15, R15, UR5, R4 ;  /* 0x000000050f0f7c24 */ /* 0x000fe2000f8e0204 */
[----:B------:R-:W3:Y:S01]  /*0940*/  LDG.E R29, desc[UR6][R28.64] ;  /* 0x000000061c1d7981 */ /* 0x000ee2000c1e1900 */
[----:B------:R-:W-:-:S04]  /*0950*/  IMAD.WIDE R16, R17, 0x4, R12 ;  /* 0x0000000411107825 */ /* 0x000fc800078e020c */
[----:B------:R-:W-:Y:S02]  /*0960*/  IMAD.WIDE R14, R15, 0x4, R12 ;  /* 0x000000040f0e7825 */ /* 0x000fe400078e020c */
[----:B------:R-:W4:Y:S04]  /*0970*/  LDG.E R17, desc[UR6][R16.64] ;  /* 0x0000000610117981 */ /* 0x000f28000c1e1900 */
[----:B------:R-:W4:Y:S01]  /*0980*/  LDG.E R14, desc[UR6][R14.64] ;  /* 0x000000060e0e7981 */ /* 0x000f22000c1e1900 */
[----:B------:R-:W-:-:S04]  /*0990*/  IADD3 R24, PT, PT, R24, 0x10, RZ ;  /* 0x0000001018187810 */ /* 0x000fc80007ffe0ff */
[----:B------:R-:W-:Y:S01]  /*09a0*/  ISETP.NE.AND P3, PT, R24, RZ, PT ;  /* 0x000000ff1800720c */ /* 0x000fe20003f65270 */
[----:B------:R-:W-:Y:S01]  /*09b0*/  VIADD R27, R27, 0x10 ;  /* 0x000000101b1b7836 */ /* 0x000fe20000000000 */
[----:B--2---:R-:W-:-:S04]  /*09c0*/  FMNMX3 R22, R25, R26, R22, !PT ;  /* 0x0000001a19167276 */ /* 0x004fc80007800016 */
[----:B---3--:R-:W-:-:S04]  /*09d0*/  FMNMX3 R20, R22, R20, R29, !PT ;  /* 0x0000001416147276 */ /* 0x008fc8000780001d */
[----:B----4-:R-:W-:-:S03]  /*09e0*/  FMNMX3 R25, R20, R17, R14, !PT ;  /* 0x0000001114197276 */ /* 0x010fc6000780000e */
[----:B------:R-:W-:Y:S05]  /*09f0*/  @P3 BRA `(.L_x_2) ;  /* 0xfffffff800cc3947 */ /* 0x000fea000383ffff */
[----:B------:R-:W-:-:S07]  /*0a00*/  MOV R23, R9 ;  /* 0x0000000900177202 */ /* 0x000fce0000000f00 */
.L_x_1:
[----:B------:R-:W-:-:S13]  /*0a10*/  ISETP.NE.AND P3, PT, R5, RZ, PT ;  /* 0x000000ff0500720c */ /* 0x000fda0003f65270 */
[----:B------:R-:W-:Y:S05]  /*0a20*/  @!P3 BRA `(.L_x_3) ;  /* 0x000000040064b947 */ /* 0x000fea0003800000 */
[----:B------:R-:W-:Y:S01]  /*0a30*/  ISETP.NE.AND P3, PT, R6, RZ, PT ;  /* 0x000000ff0600720c */ /* 0x000fe20003f65270 */
[----:B------:R-:W-:-:S12]  /*0a40*/  @!P0 BRA `(.L_x_4) ;  /* 0x0000000000a08947 */ /* 0x000fd80003800000 */
[----:B------:R-:W1:Y:S01]  /*0a50*/  LDC.64 R12, c[0x0][0x380] ;  /* 0x0000e000ff0c7b82 */ /* 0x000e620000000a00 */
[----:B------:R-:W2:Y:S01]  /*0a60*/  LDCU UR5, c[0x0][0x390] ;  /* 0x00007200ff0577ac */ /* 0x000ea20008000800 */
[----:B------:R-:W-:-:S05]  /*0a70*/  IMAD R27, R2, R19, R23 ;  /* 0x00000013021b7224 */ /* 0x000fca00078e0217 */
[----:B------:R-:W-:Y:S02]  /*0a80*/  VIMNMX R15, PT, PT, R8, R27, PT ;  /* 0x0000001b080f7248 */ /* 0x000fe40003fe0100 */
[C-C-:B------:R-:W-:Y:S02]  /*0a90*/  VIADDMNMX R17, R27.reuse, 0x1, R8.reuse, PT ;  /* 0x000000011b117846 */ /* 0x140fe40003800108 */
[----:B------:R-:W-:Y:S01]  /*0aa0*/  VIADDMNMX R21, R27, 0x2, R8, PT ;  /* 0x000000021b157846 */ /* 0x000fe20003800108 */
[----:B--2---:R-:W-:Y:S01]  /*0ab0*/  IMAD R15, R15, UR5, R4 ;  /* 0x000000050f0f7c24 */ /* 0x004fe2000f8e0204 */
[----:B------:R-:W-:Y:S01]  /*0ac0*/  VIADDMNMX R14, R27, 0x4, R8, PT ;  /* 0x000000041b0e7846 */ /* 0x000fe20003800108 */
[--C-:B------:R-:W-:Y:S02]  /*0ad0*/  IMAD R17, R17, UR5, R4.reuse ;  /* 0x0000000511117c24 */ /* 0x100fe4000f8e0204 */
[----:B------:R-:W-:Y:S02]  /*0ae0*/  IMAD R21, R21, UR5, R4 ;  /* 0x0000000515157c24 */ /* 0x000fe4000f8e0204 */
[----:B-1----:R-:W-:Y:S01]  /*0af0*/  IMAD.WIDE R28, R15, 0x4, R12 ;  /* 0x000000040f1c7825 */ /* 0x002fe200078e020c */
[----:B------:R-:W-:-:S03]  /*0b00*/  VIADDMNMX R15, R27, 0x3, R8, PT ;  /* 0x000000031b0f7846 */ /* 0x000fc60003800108 */
[----:B------:R-:W-:Y:S01]  /*0b10*/  IMAD.WIDE R16, R17, 0x4, R12 ;  /* 0x0000000411107825 */ /* 0x000fe200078e020c */
[----:B0-----:R0:W2:Y:S03]  /*0b20*/  LDG.E R26, desc[UR6][R28.64] ;  /* 0x000000061c1a7981 */ /* 0x0010a6000c1e1900 */
[----:B------:R-:W-:Y:S01]  /*0b30*/  IMAD R15, R15, UR5, R4 ;  /* 0x000000050f0f7c24 */ /* 0x000fe2000f8e0204 */
[----:B------:R1:W2:Y:S01]  /*0b40*/  LDG.E R22, desc[UR6][R16.64] ;  /* 0x0000000610167981 */ /* 0x0002a2000c1e1900 */
[----:B------:R-:W-:-:S04]  /*0b50*/  IMAD.WIDE R20, R21, 0x4, R12 ;  /* 0x0000000415147825 */ /* 0x000fc800078e020c */
[----:B0-----:R-:W-:Y:S01]  /*0b60*/  IMAD R29, R14, UR5, R4 ;  /* 0x000000050e1d7c24 */ /* 0x001fe2000f8e0204 */
[----:B------:R0:W3:Y:S01]  /*0b70*/  LDG.E R24, desc[UR6][R20.64] ;  /* 0x0000000614187981 */ /* 0x0000e2000c1e1900 */
[----:B------:R-:W-:-:S04]  /*0b80*/  IMAD.WIDE R14, R15, 0x4, R12 ;  /* 0x000000040f0e7825 */ /* 0x000fc800078e020c */
[----:B-1----:R-:W-:Y:S01]  /*0b90*/  IMAD.WIDE R16, R29, 0x4, R12 ;  /* 0x000000041d107825 */ /* 0x002fe200078e020c */
[C-C-:B------:R-:W-:Y:S01]  /*0ba0*/  VIADDMNMX R29, R27.reuse, 0x5, R8.reuse, PT ;  /* 0x000000051b1d7846 */ /* 0x140fe20003800108 */
[----:B------:R1:W3:Y:S01]  /*0bb0*/  LDG.E R15, desc[UR6][R14.64] ;  /* 0x000000060e0f7981 */ /* 0x0002e2000c1e1900 */
[----:B0-----:R-:W-:-:S03]  /*0bc0*/  VIADDMNMX R21, R27, 0x6, R8, PT ;  /* 0x000000061b157846 */ /* 0x001fc60003800108 */
[----:B------:R-:W-:Y:S01]  /*0bd0*/  IMAD R29, R29, UR5, R4 ;  /* 0x000000051d1d7c24 */ /* 0x000fe2000f8e0204 */
[----:B------:R0:W4:Y:S01]  /*0be0*/  LDG.E R16, desc[UR6][R16.64] ;  /* 0x0000000610107981 */ /* 0x000122000c1e1900 */
[----:B-1----:R-:W-:Y:S01]  /*0bf0*/  VIADDMNMX R14, R27, 0x7, R8, PT ;  /* 0x000000071b0e7846 */ /* 0x002fe20003800108 */
[----:B------:R-:W-:Y:S02]  /*0c00*/  IMAD R27, R21, UR5, R4 ;  /* 0x00000005151b7c24 */ /* 0x000fe4000f8e0204 */
[----:B------:R-:W-:-:S04]  /*0c10*/  IMAD.WIDE R28, R29, 0x4, R12 ;  /* 0x000000041d1c7825 */ /* 0x000fc800078e020c */
[----:B0-----:R-:W-:Y:S02]  /*0c20*/  IMAD R17, R14, UR5, R4 ;  /* 0x000000050e117c24 */ /* 0x001fe4000f8e0204 */
[--C-:B------:R-:W-:Y:S01]  /*0c30*/  IMAD.WIDE R20, R27, 0x4, R12.reuse ;  /* 0x000000041b147825 */ /* 0x100fe200078e020c */
[----:B------:R-:W4:Y:S03]  /*0c40*/  LDG.E R29, desc[UR6][R28.64] ;  /* 0x000000061c1d7981 */ /* 0x000f26000c1e1900 */
[----:B------:R-:W-:Y:S02]  /*0c50*/  IMAD.WIDE R12, R17, 0x4, R12 ;  /* 0x00000004110c7825 */ /* 0x000fe400078e020c */
[----:B------:R-:W5:Y:S04]  /*0c60*/  LDG.E R20, desc[UR6][R20.64] ;  /* 0x0000000614147981 */ /* 0x000f68000c1e1900 */
[----:B------:R-:W5:Y:S01]  /*0c70*/  LDG.E R12, desc[UR6][R12.64] ;  /* 0x000000060c0c7981 */ /* 0x000f62000c1e1900 */
[----:B------:R-:W-:Y:S01]  /*0c80*/  VIADD R23, R23, 0x8 ;  /* 0x0000000817177836 */ /* 0x000fe20000000000 */
[----:B--2---:R-:W-:-:S04]  /*0c90*/  FMNMX3 R22, R25, R26, R22, !PT ;  /* 0x0000001a19167276 */ /* 0x004fc80007800016 */
[----:B---3--:R-:W-:-:S04]  /*0ca0*/  FMNMX3 R15, R22, R24, R15, !PT ;  /* 0x00000018160f7276 */ /* 0x008fc8000780000f */
[----:B----4-:R-:W-:-:S04]  /*0cb0*/  FMNMX3 R15, R15, R16, R29, !PT ;  /* 0x000000100f0f7276 */ /* 0x010fc8000780001d */
[----:B-----5:R-:W-:-:S07]  /*0cc0*/  FMNMX3 R25, R15, R20, R12, !PT ;  /* 0x000000140f197276 */ /* 0x020fce000780000c */
.L_x_4:
        /* <DEDUP_REMOVED lines=8> */
[C-C-:B------:R-:W-:Y:S02]  /*0d50*/  VIADDMNMX R27, R15.reuse, 0x2, R8.reuse, PT ;  /* 0x000000020f1b7846 */ /* 0x140fe40003800108 */
[----:B------:R-:W-:Y:S01]  /*0d60*/  VIADDMNMX R29, R15, 0x3, R8, PT ;  /* 0x000000030f1d7846 */ /* 0x000fe20003800108 */
[--C-:B--2---:R-:W-:Y:S02]  /*0d70*/  IMAD R17, R17, UR5, R4.reuse ;  /* 0x0000000511117c24 */ /* 0x104fe4000f8e0204 */
[--C-:B------:R-:W-:Y:S02]  /*0d80*/  IMAD R15, R21, UR5, R4.reuse ;  /* 0x00000005150f7c24 */ /* 0x100fe4000f8e0204 */
[----:B------:R-:W-:-:S02]  /*0d90*/  IMAD R27, R27, UR5, R4 ;  /* 0x000000051b1b7c24 */ /* 0x000fc4000f8e0204 */
[----:B-1----:R-:W-:-:S04]  /*0da0*/  IMAD.WIDE R20, R17, 0x4, R12 ;  /* 0x0000000411147825 */ /* 0x002fc800078e020c */
[----:B------:R-:W-:Y:S02]  /*0db0*/  IMAD R29, R29, UR5, R4 ;  /* 0x000000051d1d7c24 */ /* 0x000fe4000f8e0204 */
[--C-:B------:R-:W-:Y:S01]  /*0dc0*/  IMAD.WIDE R16, R15, 0x4, R12.reuse ;  /* 0x000000040f107825 */ /* 0x100fe200078e020c */
[----:B0-----:R-:W2:Y:S03]  /*0dd0*/  LDG.E R20, desc[UR6][R20.64] ;  /* 0x0000000614147981 */ /* 0x001ea6000c1e1900 */
[--C-:B------:R-:W-:Y:S02]  /*0de0*/  IMAD.WIDE R14, R27, 0x4, R12.reuse ;  /* 0x000000041b0e7825 */ /* 0x100fe400078e020c */
[----:B------:R-:W2:Y:S02]  /*0df0*/  LDG.E R16, desc[UR6][R16.64] ;  /* 0x0000000610107981 */ /* 0x000ea4000c1e1900 */
[----:B------:R-:W-:-:S02]  /*0e00*/  IMAD.WIDE R12, R29, 0x4, R12 ;  /* 0x000000041d0c7825 */ /* 0x000fc400078e020c */
[----:B------:R-:W3:Y:S04]  /*0e10*/  LDG.E R14, desc[UR6][R14.64] ;  /* 0x000000060e0e7981 */ /* 0x000ee8000c1e1900 */
[----:B------:R-:W3:Y:S01]  /*0e20*/  LDG.E R12, desc[UR6][R12.64] ;  /* 0x000000060c0c7981 */ /* 0x000ee2000c1e1900 */
[----:B------:R-:W-:Y:S02]  /*0e30*/  IADD3 R23, PT, PT, R23, 0x4, RZ ;  /* 0x0000000417177810 */ /* 0x000fe40007ffe0ff */
[----:B--2---:R-:W-:-:S04]  /*0e40*/  FMNMX3 R25, R25, R20, R16, !PT ;  /* 0x0000001419197276 */ /* 0x004fc80007800010 */
[----:B---3--:R-:W-:-:S07]  /*0e50*/  FMNMX3 R25, R25, R14, R12, !PT ;  /* 0x0000000e19197276 */ /* 0x008fce000780000c */
.L_x_5:
[----:B------:R-:W-:Y:S05]  /*0e60*/  @!P3 BRA `(.L_x_3) ;  /* 0x000000000054b947 */ /* 0x000fea0003800000 */
[----:B------:R-:W1:Y:S01]  /*0e70*/  LDC.64 R12, c[0x0][0x380] ;  /* 0x0000e000ff0c7b82 */ /* 0x000e620000000a00 */
[----:B------:R-:W2:Y:S01]  /*0e80*/  LDCU UR5, c[0x0][0x390] ;  /* 0x00007200ff0577ac */ /* 0x000ea20008000800 */
[----:B------:R-:W-:-:S05]  /*0e90*/  IMAD R17, R2, R19, R23 ;  /* 0x0000001302117224 */ /* 0x000fca00078e0217 */
[----:B------:R-:W-:-:S05]  /*0ea0*/  VIMNMX R15, PT, PT, R8, R17, PT ;  /* 0x00000011080f7248 */ /* 0x000fca0003fe0100 */
[----:B--2---:R-:W-:-:S04]  /*0eb0*/  IMAD R15, R15, UR5, R4 ;  /* 0x000000050f0f7c24 */ /* 0x004fc8000f8e0204 */
[----:B-1----:R-:W-:-:S06]  /*0ec0*/  IMAD.WIDE R14, R15, 0x4, R12 ;  /* 0x000000040f0e7825 */ /* 0x002fcc00078e020c */
[----:B0-----:R-:W2:Y:S01]  /*0ed0*/  LDG.E R14, desc[UR6][R14.64] ;  /* 0x000000060e0e7981 */ /* 0x001ea2000c1e1900 */
[----:B------:R-:W-:Y:S02]  /*0ee0*/  ISETP.NE.AND P3, PT, R10, 0x1, PT ;  /* 0x000000010a00780c */ /* 0x000fe40003f65270 */
[----:B--2---:R-:W-:-:S11]  /*0ef0*/  FMNMX R25, R25, R14, !PT ;  /* 0x0000000e19197209 */ /* 0x004fd60007800000 */
[----:B------:R-:W-:Y:S05]  /*0f00*/  @!P3 BRA `(.L_x_3) ;  /* 0x00000000002cb947 */ /* 0x000fea0003800000 */
[----:B------:R-:W-:Y:S02]  /*0f10*/  ISETP.NE.AND P3, PT, R10, 0x2, PT ;  /* 0x000000020a00780c */ /* 0x000fe40003f65270 */
[----:B------:R-:W-:-:S05]  /*0f20*/  VIADDMNMX R15, R17, 0x1, R8, PT ;  /* 0x00000001110f7846 */ /* 0x000fca0003800108 */
[----:B------:R-:W-:-:S04]  /*0f30*/  IMAD R15, R15, UR5, R4 ;  /* 0x000000050f0f7c24 */ /* 0x000fc8000f8e0204 */
[----:B------:R-:W-:Y:S02]  /*0f40*/  IMAD.WIDE R14, R15, 0x4, R12 ;  /* 0x000000040f0e7825 */ /* 0x000fe400078e020c */
[----:B------:R-:W-:-:S04]  /*0f50*/  @P3 VIADDMNMX R17, R17, 0x2, R8, PT ;  /* 0x0000000211113846 */ /* 0x000fc80003800108 */
[----:B------:R-:W2:Y:S01]  /*0f60*/  LDG.E R14, desc[UR6][R14.64] ;  /* 0x000000060e0e7981 */ /* 0x000ea2000c1e1900 */
[----:B------:R-:W-:-:S04]  /*0f70*/  @P3 IMAD R17, R17, UR5, R4 ;  /* 0x0000000511113c24 */ /* 0x000fc8000f8e0204 */
[----:B------:R-:W-:-:S06]  /*0f80*/  @P3 IMAD.WIDE R12, R17, 0x4, R12 ;  /* 0x00000004110c3825 */ /* 0x000fcc00078e020c */
[----:B------:R-:W3:Y:S01]  /*0f90*/  @P3 LDG.E R12, desc[UR6][R12.64] ;  /* 0x000000060c0c3981 */ /* 0x000ee2000c1e1900 */
[----:B--2---:R-:W-:-:S04]  /*0fa0*/  FMNMX R25, R25, R14, !PT ;  /* 0x0000000e19197209 */ /* 0x004fc80007800000 */
[----:B---3--:R-:W-:-:S07]  /*0fb0*/  @P3 FMNMX R25, R25, R12, !PT ;  /* 0x0000000c19193209 */ /* 0x008fce0007800000 */
.L_x_3:
[----:B------:R-:W-:Y:S05]  /*0fc0*/  @P2 BRA `(.L_x_6) ;  /* 0xfffffff400282947 */ /* 0x000fea000383ffff */
.L_x_0:
[----:B------:R-:W1:Y:S01]  /*0fd0*/  LDC.64 R4, c[0x0][0x388] ;  /* 0x0000e200ff047b82 */ /* 0x000e620000000a00 */
[----:B------:R-:W-:-:S04]  /*0fe0*/  IMAD R3, R2, R3, R0 ;  /* 0x0000000302037224 */ /* 0x000fc800078e0200 */
[----:B-1----:R-:W-:-:S05]  /*0ff0*/  IMAD.WIDE R2, R3, 0x4, R4 ;  /* 0x0000000403027825 */ /* 0x002fca00078e0204 */
[----:B0-----:R-:W-:Y:S01]  /*1000*/  STG.E desc[UR6][R2.64], R25 ;  /* 0x0000001902007986 */ /* 0x001fe2000c101906 */
[----:B------:R-:W-:Y:S05]  /*1010*/  EXIT ;  /* 0x000000000000794d */ /* 0x000fea0003800000 */
.L_x_7:
[----:B------:R-:W-:-:S00]  /*1020*/  BRA `(.L_x_7) ;  /* 0xfffffffc00fc7947 */ /* 0x000fc0000383ffff */
[----:B------:R-:W-:-:S00]  /*1030*/  NOP ;  /* 0x0000000000007918 */ /* 0x000fc00000000000 */
        /* <DEDUP_REMOVED lines=12> */
.L_x_15:


//--------------------- .text._Z13conv2d_kernelPfS_S_iii --------------------------
	.section	.text._Z13conv2d_kernelPfS_S_iii,"ax",@progbits
	.align	128
        .global         _Z13conv2d_kernelPfS_S_iii
        .type           _Z13conv2d_kernelPfS_S_iii,@function
        .size           _Z13conv2d_kernelPfS_S_iii,(.L_x_16 - _Z13conv2d_kernelPfS_S_iii)
        .other          _Z13conv2d_kernelPfS_S_iii,@"STO_CUDA_ENTRY STV_DEFAULT"
_Z13conv2d_kernelPfS_S_iii:
.text._Z13conv2d_kernelPfS_S_iii:
[----:B------:R-:W-:Y:S01]  /*0000*/  LDC R1, c[0x0][0x37c] ;  /* 0x0000df00ff017b82 */ /* 0x000fe20000000800 */
[----:B------:R-:W0:Y:S01]  /*0010*/  S2R R0, SR_CTAID.Y ;  /* 0x0000000000007919 */ /* 0x000e220000002600 */
[----:B------:R-:W1:Y:S01]  /*0020*/  LDCU.64 UR8, c[0x0][0x398] ;  /* 0x00007300ff0877ac */ /* 0x000e620008000a00 */
[----:B------:R-:W0:Y:S01]  /*0030*/  S2R R5, SR_TID.Y ;  /* 0x0000000000057919 */ /* 0x000e220000002200 */
[----:B------:R-:W2:Y:S01]  /*0040*/  S2R R3, SR_CTAID.X ;  /* 0x0000000000037919 */ /* 0x000ea20000002500 */
[----:B------:R-:W2:Y:S01]  /*0050*/  S2R R2, SR_TID.X ;  /* 0x0000000000027919 */ /* 0x000ea20000002100 */
[----:B0-----:R-:W-:-:S04]  /*0060*/  LEA R0, R0, R5, 0x4 ;  /* 0x0000000500007211 */ /* 0x001fc800078e20ff */
[----:B-1----:R-:W-:Y:S02]  /*0070*/  ISETP.GE.AND P0, PT, R0, UR9, PT ;  /* 0x0000000900007c0c */ /* 0x002fe4000bf06270 */
[----:B--2---:R-:W-:-:S04]  /*0080*/  LEA R3, R3, R2, 0x4 ;  /* 0x0000000203037211 */ /* 0x004fc800078e20ff */
[----:B------:R-:W-:-:S13]  /*0090*/  ISETP.GE.OR P0, PT, R3, UR8, P0 ;  /* 0x0000000803007c0c */ /* 0x000fda0008706670 */
[----:B------:R-:W-:Y:S05]  /*00a0*/  @P0 EXIT ;  /* 0x000000000000094d */ /* 0x000fea0003800000 */
[----:B------:R-:W0:Y:S01]  /*00b0*/  LDC R5, c[0x0][0x3a0] ;  /* 0x0000e800ff057b82 */ /* 0x000e220000000800 */
[----:B------:R-:W1:Y:S01]  /*00c0*/  LDCU.64 UR6, c[0x0][0x358] ;  /* 0x00006b00ff0677ac */ /* 0x000e620008000a00 */
[----:B------:R-:W-:Y:S01]  /*00d0*/  IMAD.MOV.U32 R25, RZ, RZ, RZ ;  /* 0x000000ffff197224 */ /* 0x000fe200078e00ff */
[C---:B0-----:R-:W-:Y:S02]  /*00e0*/  ISETP.GE.AND P0, PT, R5.reuse, -0x1, PT ;  /* 0xffffffff0500780c */ /* 0x041fe40003f06270 */
[----:B------:R-:W-:-:S11]  /*00f0*/  LEA.HI R5, R5, R5, RZ, 0x1 ;  /* 0x0000000505057211 */ /* 0x000fd600078f08ff */
[----:B-1----:R-:W-:Y:S05]  /*0100*/  @!P0 BRA `(.L_x_8) ;  /* 0x0000000800b88947 */ /* 0x002fea0003800000 */
[----:B------:R-:W-:Y:S01]  /*0110*/  SHF.R.S32.HI R5, RZ, 0x1, R5 ;  /* 0x00000001ff057819 */ /* 0x000fe20000011405 */
[----:B------:R-:W-:Y:S01]  /*0120*/  IMAD.MOV.U32 R25, RZ, RZ, RZ ;  /* 0x000000ffff197224 */ /* 0x000fe200078e00ff */
[----:B------:R-:W-:Y:S02]  /*0130*/  UIADD3 UR4, UPT, UPT, UR8, -0x1, URZ ;  /* 0xffffffff08047890 */ /* 0x000fe4000fffe0ff */
[----:B------:R-:W-:Y:S01]  /*0140*/  IABS R4, R5 ;  /* 0x0000000500047213 */ /* 0x000fe20000000000 */
[----:B------:R-:W-:Y:S01]  /*0150*/  UIADD3 UR5, UPT, UPT, UR9, -0x1, URZ ;  /* 0xffffffff09057890 */ /* 0x000fe2000fffe0ff */
[C---:B------:R-:W-:Y:S02]  /*0160*/  IADD3 R6, PT, PT, -R5.reuse, RZ, RZ ;  /* 0x000000ff05067210 */ /* 0x040fe40007ffe1ff */
[----:B------:R-:W-:Y:S02]  /*0170*/  IADD3 R4, PT, PT, R5, R4, RZ ;  /* 0x0000000405047210 */ /* 0x000fe40007ffe0ff */
[----:B------:R-:W-:-:S03]  /*0180*/  MOV R8, R6 ;  /* 0x0000000600087202 */ /* 0x000fc60000000f00 */
[----:B------:R-:W-:-:S05]  /*0190*/  VIADD R7, R4, 0x1 ;  /* 0x0000000104077836 */ /* 0x000fca0000000000 */
[C---:B------:R-:W-:Y:S02]  /*01a0*/  LOP3.LUT R9, R7.reuse, 0xfffffff8, RZ, 0xc0, !PT ;  /* 0xfffffff807097812 */ /* 0x040fe400078ec0ff */
[----:B------:R-:W-:-:S03]  /*01b0*/  LOP3.LUT R7, R7, 0x7, RZ, 0xc0, !PT ;  /* 0x0000000707077812 */ /* 0x000fc600078ec0ff */
[----:B------:R-:W-:-:S07]  /*01c0*/  IMAD.MOV R9, RZ, RZ, -R9 ;  /* 0x000000ffff097224 */ /* 0x000fce00078e0a09 */
.L_x_13:
[----:B------:R-:W0:Y:S01]  /*01d0*/  LDC R11, c[0x0][0x3a0] ;  /* 0x0000e800ff0b7b82 */ /* 0x000e220000000800 */
[----:B------:R-:W-:Y:S01]  /*01e0*/  ISETP.GE.U32.AND P1, PT, R4, 0x7, PT ;  /* 0x000000070400780c */ /* 0x000fe20003f26070 */
[----:B------:R-:W-:Y:S01]  /*01f0*/  IMAD.MOV.U32 R23, RZ, RZ, R6 ;  /* 0x000000ffff177224 */ /* 0x000fe200078e0006 */
[----:B------:R-:W-:Y:S02]  /*0200*/  IADD3 R2, PT, PT, R5, R8, RZ ;  /* 0x0000000805027210 */ /* 0x000fe40007ffe0ff */
[----:B------:R-:W-:Y:S02]  /*0210*/  VIADDMNMX R20, R8, R3, RZ, !PT ;  /* 0x0000000308147246 */ /* 0x000fe400078001ff */
[----:B------:R-:W-:Y:S02]  /*0220*/  IABS R13, R5 ;  /* 0x00000005000d7213 */ /* 0x000fe40000000000 */
[----:B------:R-:W-:Y:S02]  /*0230*/  VIMNMX R20, PT, PT, R20, UR4, PT ;  /* 0x0000000414147c48 */ /* 0x000fe4000bfe0100 */
[----:B------:R-:W-:-:S02]  /*0240*/  ISETP.NE.AND P0, PT, R8, R13, PT ;  /* 0x0000000d0800720c */ /* 0x000fc40003f05270 */
[----:B------:R-:W-:Y:S01]  /*0250*/  IADD3 R8, PT, PT, R8, 0x1, RZ ;  /* 0x0000000108087810 */ /* 0x000fe20007ffe0ff */
[----:B0-----:R-:W-:-:S04]  /*0260*/  IMAD R24, R2, R11, RZ ;  /* 0x0000000b02187224 */ /* 0x001fc800078e02ff */
[----:B------:R-:W-:Y:S01]  /*0270*/  IMAD.IADD R21, R5, 0x1, R24 ;  /* 0x0000000105157824 */ /* 0x000fe200078e0218 */
[----:B------:R-:W-:Y:S06]  /*0280*/  @!P1 BRA `(.L_x_9) ;  /* 0x0000000400189947 */ /* 0x000fec0003800000 */
[----:B------:R-:W-:Y:S01]  /*0290*/  IADD3 R23, PT, PT, -R5, 0x3, RZ ;  /* 0x0000000305177810 */ /* 0x000fe20007ffe1ff */
[----:B------:R-:W-:Y:S01]  /*02a0*/  IMAD.MOV.U32 R22, RZ, RZ, R9 ;  /* 0x000000ffff167224 */ /* 0x000fe200078e0009 */
[----:B------:R-:W-:Y:S01]  /*02b0*/  IADD3 R2, PT, PT, R0, -R5, RZ ;  /* 0x8000000500027210 */ /* 0x000fe20007ffe0ff */
[----:B------:R-:W0:Y:S06]  /*02c0*/  LDCU UR10, c[0x0][0x398] ;  /* 0x00007300ff0a77ac */ /* 0x000e2c0008000800 */
.L_x_10:
[----:B------:R-:W1:Y:S01]  /*02d0*/  LDC.64 R18, c[0x0][0x380] ;  /* 0x0000e000ff127b82 */ /* 0x000e620000000a00 */
[----:B------:R-:W-:-:S04]  /*02e0*/  VIMNMX R12, PT, PT, RZ, R2, !PT ;  /* 0x00000002ff0c7248 */ /* 0x000fc80007fe0100 */
[----:B------:R-:W-:-:S03]  /*02f0*/  VIMNMX R13, PT, PT, R12, UR5, PT ;  /* 0x000000050c0d7c48 */ /* 0x000fc6000bfe0100 */
[----:B------:R-:W2:Y:S02]  /*0300*/  LDC.64 R10, c[0x0][0x388] ;  /* 0x0000e200ff0a7b82 */ /* 0x000ea40000000a00 */
[----:B0-----:R-:W-:-:S04]  /*0310*/  IMAD R13, R13, UR10, R20 ;  /* 0x0000000a0d0d7c24 */ /* 0x001fc8000f8e0214 */
[----:B-1----:R-:W-:-:S06]  /*0320*/  IMAD.WIDE R12, R13, 0x4, R18 ;  /* 0x000000040d0c7825 */ /* 0x002fcc00078e0212 */
[----:B------:R0:W3:Y:S01]  /*0330*/  LDG.E R12, desc[UR6][R12.64] ;  /* 0x000000060c0c7981 */ /* 0x0000e2000c1e1900 */
[----:B--2---:R-:W-:-:S05]  /*0340*/  IMAD.WIDE R10, R24, 0x4, R10 ;  /* 0x00000004180a7825 */ /* 0x004fca00078e020a */
[----:B------:R-:W3:Y:S01]  /*0350*/  LDG.E R14, desc[UR6][R10.64] ;  /* 0x000000060a0e7981 */ /* 0x000ee2000c1e1900 */
[C---:B------:R-:W-:Y:S02]  /*0360*/  VIADDMNMX R15, R2.reuse, 0x1, RZ, !PT ;  /* 0x00000001020f7846 */ /* 0x040fe400078001ff */
[----:B------:R-:W-:Y:S01]  /*0370*/  VIADDMNMX R16, R2, 0x2, RZ, !PT ;  /* 0x0000000202107846 */ /* 0x000fe200078001ff */
[----:B------:R-:W2:Y:S01]  /*0380*/  LDG.E R28, desc[UR6][R10.64+0xc] ;  /* 0x00000c060a1c7981 */ /* 0x000ea2000c1e1900 */
[----:B------:R-:W-:Y:S02]  /*0390*/  VIMNMX R15, PT, PT, R15, UR5, PT ;  /* 0x000000050f0f7c48 */ /* 0x000fe4000bfe0100 */
[----:B------:R-:W-:-:S03]  /*03a0*/  VIMNMX R17, PT, PT, R16, UR5, PT ;  /* 0x0000000510117c48 */ /* 0x000fc6000bfe0100 */
[--C-:B------:R-:W-:Y:S01]  /*03b0*/  IMAD R15, R15, UR10, R20.reuse ;  /* 0x0000000a0f0f7c24 */ /* 0x100fe2000f8e0214 */
[----:B------:R-:W-:Y:S01]  /*03c0*/  VIADDMNMX R26, R2, 0x3, RZ, !PT ;  /* 0x00000003021a7846 */ /* 0x000fe200078001ff */
[----:B------:R-:W-:Y:S02]  /*03d0*/  IMAD R27, R17, UR10, R20 ;  /* 0x0000000a111b7c24 */ /* 0x000fe4000f8e0214 */
[----:B------:R-:W-:Y:S01]  /*03e0*/  IMAD.WIDE R16, R15, 0x4, R18 ;  /* 0x000000040f107825 */ /* 0x000fe200078e0212 */
[----:B------:R-:W-:Y:S02]  /*03f0*/  VIMNMX R29, PT, PT, R26, UR5, PT ;  /* 0x000000051a1d7c48 */ /* 0x000fe4000bfe0100 */
[----:B------:R-:W4:Y:S04]  /*0400*/  LDG.E R26, desc[UR6][R10.64+0x4] ;  /* 0x000004060a1a7981 */ /* 0x000f28000c1e1900 */
[----:B------:R-:W4:Y:S01]  /*0410*/  LDG.E R16, desc[UR6][R16.64] ;  /* 0x0000000610107981 */ /* 0x000f22000c1e1900 */
[----:B0-----:R-:W-:-:S02]  /*0420*/  IMAD R13, R29, UR10, R20 ;  /* 0x0000000a1d0d7c24 */ /* 0x001fc4000f8e0214 */
[----:B---3--:R-:W-:Y:S01]  /*0430*/  FFMA R25, R12, R14, R25 ;  /* 0x0000000e0c197223 */ /* 0x008fe20000000019 */
[--C-:B------:R-:W-:Y:S02]  /*0440*/  IMAD.WIDE R14, R27, 0x4, R18.reuse ;  /* 0x000000041b0e7825 */ /* 0x100fe400078e0212 */
[----:B------:R-:W3:Y:S04]  /*0450*/  LDG.E R27, desc[UR6][R10.64+0x8] ;  /* 0x000008060a1b7981 */ /* 0x000ee8000c1e1900 */
[----:B------:R0:W3:Y:S01]  /*0460*/  LDG.E R14, desc[UR6][R14.64] ;  /* 0x000000060e0e7981 */ /* 0x0000e2000c1e1900 */
[----:B------:R-:W-:-:S06]  /*0470*/  IMAD.WIDE R12, R13, 0x4, R18 ;  /* 0x000000040d0c7825 */ /* 0x000fcc00078e0212 */
[----:B------:R-:W2:Y:S01]  /*0480*/  LDG.E R12, desc[UR6][R12.64] ;  /* 0x000000060c0c7981 */ /* 0x000ea2000c1e1900 */
[----:B----4-:R-:W-:Y:S01]  /*0490*/  FFMA R25, R16, R26, R25 ;  /* 0x0000001a10197223 */ /* 0x010fe20000000019 */
[C---:B------:R-:W-:Y:S02]  /*04a0*/  VIADDMNMX R26, R2.reuse, 0x4, RZ, !PT ;  /* 0x00000004021a7846 */ /* 0x040fe400078001ff */
[----:B------:R-:W-:Y:S02]  /*04b0*/  VIADDMNMX R16, R2, 0x6, RZ, !PT ;  /* 0x0000000602107846 */ /* 0x000fe400078001ff */
[----:B0-----:R-:W-:Y:S02]  /*04c0*/  VIMNMX R15, PT, PT, R26, UR5, PT ;  /* 0x000000051a0f7c48 */ /* 0x001fe4000bfe0100 */
[----:B------:R-:W-:Y:S01]  /*04d0*/  VIMNMX R17, PT, PT, R16, UR5, PT ;  /* 0x0000000510117c48 */ /* 0x000fe2000bfe0100 */
[----:B------:R-:W4:Y:S02]  /*04e0*/  LDG.E R26, desc[UR6][R10.64+0x10] ;  /* 0x000010060a1a7981 */ /* 0x000f24000c1e1900 */
[----:B------:R-:W-:-:S02]  /*04f0*/  IMAD R15, R15, UR10, R20 ;  /* 0x0000000a0f0f7c24 */ /* 0x000fc4000f8e0214 */
[----:B---3--:R-:W-:Y:S01]  /*0500*/  FFMA R25, R14, R27, R25 ;  /* 0x0000001b0e197223 */ /* 0x008fe20000000019 */
[----:B------:R-:W-:-:S04]  /*0510*/  VIADDMNMX R27, R2, 0x5, RZ, !PT ;  /* 0x00000005021b7846 */ /* 0x000fc800078001ff */
[----:B------:R-:W-:Y:S01]  /*0520*/  VIMNMX R27, PT, PT, R27, UR5, PT ;  /* 0x000000051b1b7c48 */ /* 0x000fe2000bfe0100 */
[----:B--2---:R-:W-:Y:S01]  /*0530*/  FFMA R25, R12, R28, R25 ;  /* 0x0000001c0c197223 */ /* 0x004fe20000000019 */
[----:B------:R-:W-:-:S03]  /*0540*/  VIADDMNMX R28, R2, 0x7, RZ, !PT ;  /* 0x00000007021c7846 */ /* 0x000fc600078001ff */
[--C-:B------:R-:W-:Y:S02]  /*0550*/  IMAD R13, R27, UR10, R20.reuse ;  /* 0x0000000a1b0d7c24 */ /* 0x100fe4000f8e0214 */
[----:B------:R-:W-:Y:S02]  /*0560*/  IMAD R27, R17, UR10, R20 ;  /* 0x0000000a111b7c24 */ /* 0x000fe4000f8e0214 */
[--C-:B------:R-:W-:Y:S01]  /*0570*/  IMAD.WIDE R16, R15, 0x4, R18.reuse ;  /* 0x000000040f107825 */ /* 0x100fe200078e0212 */
[----:B------:R-:W-:Y:S02]  /*0580*/  VIMNMX R29, PT, PT, R28, UR5, PT ;  /* 0x000000051c1d7c48 */ /* 0x000fe4000bfe0100 */
[----:B------:R-:W2:Y:S01]  /*0590*/  LDG.E R28, desc[UR6][R10.64+0x18] ;  /* 0x000018060a1c7981 */ /* 0x000ea2000c1e1900 */
[----:B------:R-:W-:-:S03]  /*05a0*/  IMAD.WIDE R12, R13, 0x4, R18 ;  /* 0x000000040d0c7825 */ /* 0x000fc600078e0212 */
[----:B------:R-:W4:Y:S01]  /*05b0*/  LDG.E R16, desc[UR6][R16.64] ;  /* 0x0000000610107981 */ /* 0x000f22000c1e1900 */
[----:B------:R-:W-:Y:S02]  /*05c0*/  IMAD R29, R29, UR10, R20 ;  /* 0x0000000a1d1d7c24 */ /* 0x000fe4000f8e0214 */
[--C-:B------:R-:W-:Y:S01]  /*05d0*/  IMAD.WIDE R14, R27, 0x4, R18.reuse ;  /* 0x000000041b0e7825 */ /* 0x100fe200078e0212 */
[----:B------:R-:W3:Y:S04]  /*05e0*/  LDG.E R12, desc[UR6][R12.64] ;  /* 0x000000060c0c7981 */ /* 0x000ee8000c1e1900 */
[----:B------:R-:W3:Y:S01]  /*05f0*/  LDG.E R27, desc[UR6][R10.64+0x14] ;  /* 0x000014060a1b7981 */ /* 0x000ee2000c1e1900 */
[----:B------:R-:W-:-:S03]  /*0600*/  IMAD.WIDE R18, R29, 0x4, R18 ;  /* 0x000000041d127825 */ /* 0x000fc600078e0212 */
[----:B------:R-:W2:Y:S04]  /*0610*/  LDG.E R14, desc[UR6][R14.64] ;  /* 0x000000060e0e7981 */ /* 0x000ea8000c1e1900 */
[----:B------:R-:W5:Y:S04]  /*0620*/  LDG.E R18, desc[UR6][R18.64] ;  /* 0x0000000612127981 */ /* 0x000f68000c1e1900 */
[----:B------:R-:W5:Y:S01]  /*0630*/  LDG.E R29, desc[UR6][R10.64+0x1c] ;  /* 0x00001c060a1d7981 */ /* 0x000f62000c1e1900 */
[----:B------:R-:W-:-:S04]  /*0640*/  IADD3 R22, PT, PT, R22, 0x8, RZ ;  /* 0x0000000816167810 */ /* 0x000fc80007ffe0ff */
[----:B------:R-:W-:Y:S01]  /*0650*/  ISETP.NE.AND P1, PT, R22, RZ, PT ;  /* 0x000000ff1600720c */ /* 0x000fe20003f25270 */
[----:B------:R-:W-:Y:S01]  /*0660*/  VIADD R23, R23, 0x8 ;  /* 0x0000000817177836 */ /* 0x000fe20000000000 */
[----:B------:R-:W-:Y:S01]  /*0670*/  IADD3 R2, PT, PT, R2, 0x8, RZ ;  /* 0x0000000802027810 */ /* 0x000fe20007ffe0ff */
[----:B------:R-:W-:Y:S02]  /*0680*/  VIADD R24, R24, 0x8 ;  /* 0x0000000818187836 */ /* 0x000fe40000000000 */
[----:B----4-:R-:W-:-:S04]  /*0690*/  FFMA R25, R16, R26, R25 ;  /* 0x0000001a10197223 */ /* 0x010fc80000000019 */
[----:B---3--:R-:W-:-:S04]  /*06a0*/  FFMA R25, R12, R27, R25 ;  /* 0x0000001b0c197223 */ /* 0x008fc80000000019 */
[----:B--2---:R-:W-:-:S04]  /*06b0*/  FFMA R25, R14, R28, R25 ;  /* 0x0000001c0e197223 */ /* 0x004fc80000000019 */
[----:B-----5:R-:W-:Y:S01]  /*06c0*/  FFMA R25, R18, R29, R25 ;  /* 0x0000001d12197223 */ /* 0x020fe20000000019 */
[----:B------:R-:W-:Y:S06]  /*06d0*/  @P1 BRA `(.L_x_10) ;  /* 0xfffffff800fc1947 */ /* 0x000fec000383ffff */
[----:B------:R-:W-:-:S07]  /*06e0*/  IADD3 R23, PT, PT, R23, -0x3, RZ ;  /* 0xfffffffd17177810 */ /* 0x000fce0007ffe0ff */
.L_x_9:
[----:B------:R-:W-:-:S13]  /*06f0*/  ISETP.NE.AND P1, PT, R7, RZ, PT ;  /* 0x000000ff0700720c */ /* 0x000fda0003f25270 */
[----:B------:R-:W-:Y:S05]  /*0700*/  @!P1 BRA `(.L_x_11) ;  /* 0x0000000400349947 */ /* 0x000fea0003800000 */
[----:B------:R-:W-:Y:S01]  /*0710*/  VIADD R10, R7, 0xffffffff ;  /* 0xffffffff070a7836 */ /* 0x000fe20000000000 */
[----:B------:R-:W-:-:S04]  /*0720*/  IADD3 R2, PT, PT, R4, 0x1, RZ ;  /* 0x0000000104027810 */ /* 0x000fc80007ffe0ff */
[----:B------:R-:W-:Y:S02]  /*0730*/  ISETP.GE.U32.AND P1, PT, R10, 0x3, PT ;  /* 0x000000030a00780c */ /* 0x000fe40003f26070 */
[----:B------:R-:W-:-:S11]  /*0740*/  LOP3.LUT P2, R2, R2, 0x3, RZ, 0xc0, !PT ;  /* 0x0000000302027812 */ /* 0x000fd6000784c0ff */
[----:B------:R-:W-:Y:S05]  /*0750*/  @!P1 BRA `(.L_x_12) ;  /* 0x00000000008c9947 */ /* 0x000fea0003800000 */
[----:B------:R-:W0:Y:S01]  /*0760*/  LDC.64 R10, c[0x0][0x380] ;  /* 0x0000e000ff0a7b82 */ /* 0x000e220000000a00 */
[----:B------:R-:W1:Y:S01]  /*0770*/  LDCU UR10, c[0x0][0x398] ;  /* 0x00007300ff0a77ac */ /* 0x000e620008000800 */
[----:B------:R-:W-:Y:S01]  /*0780*/  IMAD.IADD R12, R0, 0x1, R23 ;  /* 0x00000001000c7824 */ /* 0x000fe200078e0217 */
[----:B------:R-:W-:-:S04]  /*0790*/  IADD3 R15, PT, PT, R21, R23, RZ ;  /* 0x00000017150f7210 */ /* 0x000fc80007ffe0ff */
[----:B------:R-:W-:Y:S01]  /*07a0*/  VIMNMX R13, PT, PT, RZ, R12, !PT ;  /* 0x0000000cff0d7248 */ /* 0x000fe20007fe0100 */
[----:B------:R-:W2:Y:S01]  /*07b0*/  LDC.64 R16, c[0x0][0x388] ;  /* 0x0000e200ff107b82 */ /* 0x000ea20000000a00 */
[----:B------:R-:W-:Y:S02]  /*07c0*/  VIADDMNMX R14, R12, 0x1, RZ, !PT ;  /* 0x000000010c0e7846 */ /* 0x000fe400078001ff */
[----:B------:R-:W-:Y:S02]  /*07d0*/  VIMNMX R13, PT, PT, R13, UR5, PT ;  /* 0x000000050d0d7c48 */ /* 0x000fe4000bfe0100 */
[----:B------:R-:W-:Y:S02]  /*07e0*/  VIMNMX R19, PT, PT, R14, UR5, PT ;  /* 0x000000050e137c48 */ /* 0x000fe4000bfe0100 */
[C---:B------:R-:W-:Y:S02]  /*07f0*/  VIADDMNMX R18, R12.reuse, 0x2, RZ, !PT ;  /* 0x000000020c127846 */ /* 0x040fe400078001ff */
[----:B------:R-:W-:Y:S01]  /*0800*/  VIADDMNMX R12, R12, 0x3, RZ, !PT ;  /* 0x000000030c0c7846 */ /* 0x000fe200078001ff */
[--C-:B-1----:R-:W-:Y:S01]  /*0810*/  IMAD R13, R13, UR10, R20.reuse ;  /* 0x0000000a0d0d7c24 */ /* 0x102fe2000f8e0214 */
[----:B------:R-:W-:Y:S01]  /*0820*/  VIMNMX R29, PT, PT, R18, UR5, PT ;  /* 0x00000005121d7c48 */ /* 0x000fe2000bfe0100 */
[----:B------:R-:W-:Y:S01]  /*0830*/  IMAD R27, R19, UR10, R20 ;  /* 0x0000000a131b7c24 */ /* 0x000fe2000f8e0214 */
[----:B------:R-:W-:Y:S01]  /*0840*/  VIMNMX R12, PT, PT, R12, UR5, PT ;  /* 0x000000050c0c7c48 */ /* 0x000fe2000bfe0100 */
[----:B0-----:R-:W-:-:S04]  /*0850*/  IMAD.WIDE R18, R13, 0x4, R10 ;  /* 0x000000040d127825 */ /* 0x001fc800078e020a */
[----:B------:R-:W-:Y:S02]  /*0860*/  IMAD R13, R29, UR10, R20 ;  /* 0x0000000a1d0d7c24 */ /* 0x000fe4000f8e0214 */
[----:B------:R-:W3:Y:S01]  /*0870*/  LDG.E R18, desc[UR6][R18.64] ;  /* 0x0000000612127981 */ /* 0x000ee2000c1e1900 */
[----:B--2---:R-:W-:-:S04]  /*0880*/  IMAD.WIDE R16, R15, 0x4, R16 ;  /* 0x000000040f107825 */ /* 0x004fc800078e0210 */
[----:B------:R-:W-:Y:S01]  /*0890*/  IMAD.WIDE R14, R27, 0x4, R10 ;  /* 0x000000041b0e7825 */ /* 0x000fe200078e020a */
[----:B------:R-:W3:Y:S03]  /*08a0*/  LDG.E R22, desc[UR6][R16.64] ;  /* 0x0000000610167981 */ /* 0x000ee6000c1e1900 */
[----:B------:R-:W-:Y:S01]  /*08b0*/  IMAD R29, R12, UR10, R20 ;  /* 0x0000000a0c1d7c24 */ /* 0x000fe2000f8e0214 */
[----:B------:R-:W2:Y:S01]  /*08c0*/  LDG.E R27, desc[UR6][R16.64+0x4] ;  /* 0x00000406101b7981 */ /* 0x000ea2000c1e1900 */
[----:B------:R-:W-:-:S03]  /*08d0*/  IMAD.WIDE R12, R13, 0x4, R10 ;  /* 0x000000040d0c7825 */ /* 0x000fc600078e020a */
[----:B------:R-:W2:Y:S01]  /*08e0*/  LDG.E R14, desc[UR6][R14.64] ;  /* 0x000000060e0e7981 */ /* 0x000ea2000c1e1900 */
[----:B------:R-:W-:-:S03]  /*08f0*/  IMAD.WIDE R10, R29, 0x4, R10 ;  /* 0x000000041d0a7825 */ /* 0x000fc600078e020a */
[----:B------:R-:W4:Y:S04]  /*0900*/  LDG.E R12, desc[UR6][R12.64] ;  /* 0x000000060c0c7981 */ /* 0x000f28000c1e1900 */
[----:B------:R-:W4:Y:S04]  /*0910*/  LDG.E R24, desc[UR6][R16.64+0x8] ;  /* 0x0000080610187981 */ /* 0x000f28000c1e1900 */
[----:B------:R-:W5:Y:S04]  /*0920*/  LDG.E R10, desc[UR6][R10.64] ;  /* 0x000000060a0a7981 */ /* 0x000f68000c1e1900 */
[----:B------:R-:W5:Y:S01]  /*0930*/  LDG.E R26, desc[UR6][R16.64+0xc] ;  /* 0x00000c06101a7981 */ /* 0x000f62000c1e1900 */
[----:B------:R-:W-:-:S02]  /*0940*/  VIADD R23, R23, 0x4 ;  /* 0x0000000417177836 */ /* 0x000fc40000000000 */
[----:B---3--:R-:W-:-:S04]  /*0950*/  FFMA R25, R18, R22, R25 ;  /* 0x0000001612197223 */ /* 0x008fc80000000019 */
[----:B--2---:R-:W-:-:S04]  /*0960*/  FFMA R25, R14, R27, R25 ;  /* 0x0000001b0e197223 */ /* 0x004fc80000000019 */
[----:B----4-:R-:W-:-:S04]  /*0970*/  FFMA R25, R12, R24, R25 ;  /* 0x000000180c197223 */ /* 0x010fc80000000019 */
[----:B-----5:R-:W-:-:S07]  /*0980*/  FFMA R25, R10, R26, R25 ;  /* 0x0000001a0a197223 */ /* 0x020fce0000000019 */
.L_x_12:
[----:B------:R-:W-:Y:S05]  /*0990*/  @!P2 BRA `(.L_x_11) ;  /* 0x000000000090a947 */ /* 0x000fea0003800000 */
[----:B------:R-:W-:Y:S01]  /*09a0*/  ISETP.NE.AND P1, PT, R2, 0x1, PT ;  /* 0x000000010200780c */ /* 0x000fe20003f25270 */
[----:B------:R-:W0:Y:S01]  /*09b0*/  LDC.64 R16, c[0x0][0x388] ;  /* 0x0000e200ff107b82 */ /* 0x000e220000000a00 */
[----:B------:R-:W-:-:S04]  /*09c0*/  LOP3.LUT R2, R4, 0x1, RZ, 0xc0, !PT ;  /* 0x0000000104027812 */ /* 0x000fc800078ec0ff */
[----:B------:R-:W-:-:S03]  /*09d0*/  ISETP.NE.U32.AND P2, PT, R2, 0x1, PT ;  /* 0x000000010200780c */ /* 0x000fc60003f45070 */
[----:B------:R-:W1:Y:S04]  /*09e0*/  LDC.64 R14, c[0x0][0x380] ;  /* 0x0000e000ff0e7b82 */ /* 0x000e680000000a00 */
[----:B------:R-:W-:-:S04]  /*09f0*/  @P1 IADD3 R2, PT, PT, R0, R23, RZ ;  /* 0x0000001700021210 */ /* 0x000fc80007ffe0ff */
[----:B------:R-:W2:Y:S01]  /*0a00*/  @P1 LDC R29, c[0x0][0x398] ;  /* 0x0000e600ff1d1b82 */ /* 0x000ea20000000800 */
[----:B------:R-:W-:Y:S02]  /*0a10*/  @P1 VIMNMX R18, PT, PT, RZ, R2, !PT ;  /* 0x00000002ff121248 */ /* 0x000fe40007fe0100 */
[----:B------:R-:W-:Y:S02]  /*0a20*/  @P1 VIADDMNMX R2, R2, 0x1, RZ, !PT ;  /* 0x0000000102021846 */ /* 0x000fe400078001ff */
[----:B------:R-:W-:Y:S01]  /*0a30*/  @P1 VIMNMX R19, PT, PT, R18, UR5, PT ;  /* 0x0000000512131c48 */ /* 0x000fe2000bfe0100 */
[----:B------:R-:W-:Y:S01]  /*0a40*/  @P1 IMAD.IADD R18, R21, 0x1, R23 ;  /* 0x0000000115121824 */ /* 0x000fe200078e0217 */
[----:B------:R-:W-:Y:S01]  /*0a50*/  @P1 VIMNMX R2, PT, PT, R2, UR5, PT ;  /* 0x0000000502021c48 */ /* 0x000fe2000bfe0100 */
[----:B------:R-:W3:Y:S01]  /*0a60*/  @P2 LDC R27, c[0x0][0x398] ;  /* 0x0000e600ff1b2b82 */ /* 0x000ee20000000800 */
[----:B------:R-:W-:Y:S01]  /*0a70*/  @P1 IADD3 R23, PT, PT, R23, 0x2, RZ ;  /* 0x0000000217171810 */ /* 0x000fe20007ffe0ff */
[----:B0-----:R-:W-:-:S04]  /*0a80*/  @P1 IMAD.WIDE R16, R18, 0x4, R16 ;  /* 0x0000000412101825 */ /* 0x001fc800078e0210 */
[----:B------:R-:W-:Y:S02]  /*0a90*/  @P2 IMAD.IADD R21, R21, 0x1, R23 ;  /* 0x0000000115152824 */ /* 0x000fe400078e0217 */
[----:B------:R-:W0:Y:S08]  /*0aa0*/  LDC.64 R10, c[0x0][0x380] ;  /* 0x0000e000ff0a7b82 */ /* 0x000e300000000a00 */
[----:B------:R-:W4:Y:S01]  /*0ab0*/  LDC.64 R12, c[0x0][0x388] ;  /* 0x0000e200ff0c7b82 */ /* 0x000f220000000a00 */
[----:B--2---:R-:W-:-:S02]  /*0ac0*/  @P1 IMAD R19, R19, R29, R20 ;  /* 0x0000001d13131224 */ /* 0x004fc400078e0214 */
[----:B------:R-:W-:Y:S01]  /*0ad0*/  @P1 IMAD R29, R2, R29, R20 ;  /* 0x0000001d021d1224 */ /* 0x000fe200078e0214 */
[----:B------:R-:W-:Y:S01]  /*0ae0*/  @P2 VIADDMNMX R2, R23, R0, RZ, !PT ;  /* 0x0000000017022246 */ /* 0x000fe200078001ff */
[----:B-1----:R-:W-:-:S03]  /*0af0*/  @P1 IMAD.WIDE R18, R19, 0x4, R14 ;  /* 0x0000000413121825 */ /* 0x002fc600078e020e */
[----:B------:R-:W-:Y:S01]  /*0b00*/  @P2 VIMNMX R2, PT, PT, R2, UR5, PT ;  /* 0x0000000502022c48 */ /* 0x000fe2000bfe0100 */
[----:B------:R-:W-:Y:S02]  /*0b10*/  @P1 IMAD.WIDE R14, R29, 0x4, R14 ;  /* 0x000000041d0e1825 */ /* 0x000fe400078e020e */
[----:B------:R-:W2:Y:S02]  /*0b20*/  @P1 LDG.E R18, desc[UR6][R18.64] ;  /* 0x0000000612121981 */ /* 0x000ea4000c1e1900 */
[----:B---3--:R-:W-:Y:S02]  /*0b30*/  @P2 IMAD R27, R2, R27, R20 ;  /* 0x0000001b021b2224 */ /* 0x008fe400078e0214 */
[----:B------:R-:W2:Y:S02]  /*0b40*/  @P1 LDG.E R2, desc[UR6][R16.64] ;  /* 0x0000000610021981 */ /* 0x000ea4000c1e1900 */
[----:B0-----:R-:W-:Y:S02]  /*0b50*/  @P2 IMAD.WIDE R10, R27, 0x4, R10 ;  /* 0x000000041b0a2825 */ /* 0x001fe400078e020a */
[----:B------:R-:W3:Y:S04]  /*0b60*/  @P1 LDG.E R15, desc[UR6][R14.64] ;  /* 0x000000060e0f1981 */ /* 0x000ee8000c1e1900 */
[----:B------:R-:W3:Y:S01]  /*0b70*/  @P1 LDG.E R20, desc[UR6][R16.64+0x4] ;  /* 0x0000040610141981 */ /* 0x000ee2000c1e1900 */
[----:B----4-:R-:W-:-:S03]  /*0b80*/  @P2 IMAD.WIDE R12, R21, 0x4, R12 ;  /* 0x00000004150c2825 */ /* 0x010fc600078e020c */
[----:B------:R-:W4:Y:S04]  /*0b90*/  @P2 LDG.E R10, desc[UR6][R10.64] ;  /* 0x000000060a0a2981 */ /* 0x000f28000c1e1900 */
[----:B------:R-:W4:Y:S01]  /*0ba0*/  @P2 LDG.E R12, desc[UR6][R12.64] ;  /* 0x000000060c0c2981 */ /* 0x000f22000c1e1900 */
[----:B--2---:R-:W-:-:S04]  /*0bb0*/  @P1 FFMA R2, R18, R2, R25 ;  /* 0x0000000212021223 */ /* 0x004fc80000000019 */
[----:B---3--:R-:W-:-:S04]  /*0bc0*/  @P1 FFMA R25, R15, R20, R2 ;  /* 0x000000140f191223 */ /* 0x008fc80000000002 */
[----:B----4-:R-:W-:-:S07]  /*0bd0*/  @P2 FFMA R25, R10, R12, R25 ;  /* 0x0000000c0a192223 */ /* 0x010fce0000000019 */
.L_x_11:
[----:B------:R-:W-:Y:S05]  /*0be0*/  @P0 BRA `(.L_x_13) ;  /* 0xfffffff400780947 */ /* 0x000fea000383ffff */
.L_x_8:
[----:B------:R-:W0:Y:S01]  /*0bf0*/  LDC.64 R4, c[0x0][0x390] ;  /* 0x0000e400ff047b82 */ /* 0x000e220000000a00 */
[----:B------:R-:W1:Y:S02]  /*0c00*/  LDCU UR4, c[0x0][0x398] ;  /* 0x00007300ff0477ac */ /* 0x000e640008000800 */
[----:B-1----:R-:W-:-:S04]  /*0c10*/  IMAD R3, R0, UR4, R3 ;  /* 0x0000000400037c24 */ /* 0x002fc8000f8e0203 */
[----:B0-----:R-:W-:-:S05]  /*0c20*/  IMAD.WIDE R2, R3, 0x4, R4 ;  /* 0x0000000403027825 */ /* 0x001fca00078e0204 */
[----:B------:R-:W-:Y:S01]  /*0c30*/  STG.E desc[UR6][R2.64], R25 ;  /* 0x0000001902007986 */ /* 0x000fe2000c101906 */
[----:B------:R-:W-:Y:S05]  /*0c40*/  EXIT ;  /* 0x000000000000794d */ /* 0x000fea0003800000 */
.L_x_14:
        /* <DEDUP_REMOVED lines=11> */
.L_x_16:


//--------------------- .nv.shared.reserved.0     --------------------------
	.section	.nv.shared.reserved.0,"aw",@nobits
	.weak		__nv_reservedSMEM_offset_0_alias
	.size		__nv_reservedSMEM_offset_0_alias, 0, 64
	.other		__nv_reservedSMEM_offset_0_alias,@"STO_CUDA_RESERVED_SHARED STV_DEFAULT"
__nv_reservedSMEM_offset_0_alias:
	.zero		0
	.zero		64


//--------------------- .nv.constant0._Z18max_pooling_kernelPfS_iii --------------------------
	.section	.nv.constant0._Z18max_pooling_kernelPfS_iii,"a",@progbits
	.sectionflags	@""
	.align	4
.nv.constant0._Z18max_pooling_kernelPfS_iii:
	.zero		924


//--------------------- .nv.constant0._Z13conv2d_kernelPfS_S_iii --------------------------
	.section	.nv.constant0._Z13conv2d_kernelPfS_S_iii,"a",@progbits
	.sectionflags	@""
	.align	4
.nv.constant0._Z13conv2d_kernelPfS_S_iii:
	.zero		932


//--------------------- SYMBOLS --------------------------

	.type		.nv.reservedSmem.offset0,@object
	.size		.nv.reservedSmem.offset0,0x4
